//
// Generated by NVIDIA NVVM Compiler
//
// Compiler Build ID: CL-36424714
// Cuda compilation tools, release 13.0, V13.0.88
// Based on NVVM 20.0.0
//

.version 9.0
.target sm_100
.address_size 64

	// .globl	_Z4TRSMPdiii
.extern .shared .align 16 .b8 sharedLocalMatrix[];

.visible .entry _Z4TRSMPdiii(
	.param .u64 .ptr .align 1 _Z4TRSMPdiii_param_0,
	.param .u32 _Z4TRSMPdiii_param_1,
	.param .u32 _Z4TRSMPdiii_param_2,
	.param .u32 _Z4TRSMPdiii_param_3
)
{
	.reg .pred 	%p<24>;
	.reg .b16 	%rs<9>;
	.reg .b32 	%r<203>;
	.reg .b64 	%rd<78>;
	.reg .b64 	%fd<149>;

	ld.param.u64 	%rd3, [_Z4TRSMPdiii_param_0];
	ld.param.u32 	%r47, [_Z4TRSMPdiii_param_1];
	ld.param.u32 	%r48, [_Z4TRSMPdiii_param_2];
	ld.param.u32 	%r49, [_Z4TRSMPdiii_param_3];
	cvta.to.global.u64 	%rd4, %rd3;
	mov.u32 	%r1, %tid.x;
	mov.u32 	%r50, %ctaid.x;
	mov.u32 	%r2, %ntid.x;
	mad.lo.s32 	%r194, %r50, %r2, %r1;
	mul.lo.s32 	%r51, %r48, %r47;
	cvt.s64.s32 	%rd5, %r51;
	cvt.s64.s32 	%rd6, %r47;
	add.s64 	%rd7, %rd5, %rd6;
	shl.b64 	%rd8, %rd7, 3;
	add.s64 	%rd1, %rd4, %rd8;
	setp.lt.s32 	%p1, %r49, 1;
	@%p1 bra 	$L__BB0_13;
	add.s32 	%r53, %r49, -1;
	and.b32  	%r4, %r49, 15;
	setp.lt.u32 	%p2, %r53, 15;
	mov.b32 	%r189, 0;
	@%p2 bra 	$L__BB0_4;
	and.b32  	%r189, %r49, 2147483632;
	mov.b32 	%r202, 0;
	mov.u32 	%r58, sharedLocalMatrix;
$L__BB0_3:
	.pragma "nounroll";
	mad.lo.s32 	%r55, %r202, %r48, %r1;
	mul.wide.u32 	%rd9, %r55, 8;
	add.s64 	%rd10, %rd1, %rd9;
	ld.global.f64 	%fd15, [%rd10];
	mad.lo.s32 	%r56, %r202, %r49, %r1;
	shl.b32 	%r57, %r56, 3;
	add.s32 	%r59, %r58, %r57;
	st.shared.f64 	[%r59], %fd15;
	bar.sync 	0;
	add.s32 	%r60, %r55, %r48;
	mul.wide.u32 	%rd11, %r60, 8;
	add.s64 	%rd12, %rd1, %rd11;
	ld.global.f64 	%fd16, [%rd12];
	shl.b32 	%r61, %r49, 3;
	add.s32 	%r62, %r59, %r61;
	st.shared.f64 	[%r62], %fd16;
	bar.sync 	0;
	add.s32 	%r63, %r60, %r48;
	mul.wide.u32 	%rd13, %r63, 8;
	add.s64 	%rd14, %rd1, %rd13;
	ld.global.f64 	%fd17, [%rd14];
	add.s32 	%r64, %r62, %r61;
	st.shared.f64 	[%r64], %fd17;
	bar.sync 	0;
	add.s32 	%r65, %r63, %r48;
	mul.wide.u32 	%rd15, %r65, 8;
	add.s64 	%rd16, %rd1, %rd15;
	ld.global.f64 	%fd18, [%rd16];
	add.s32 	%r66, %r64, %r61;
	st.shared.f64 	[%r66], %fd18;
	bar.sync 	0;
	add.s32 	%r67, %r65, %r48;
	mul.wide.u32 	%rd17, %r67, 8;
	add.s64 	%rd18, %rd1, %rd17;
	ld.global.f64 	%fd19, [%rd18];
	add.s32 	%r68, %r66, %r61;
	st.shared.f64 	[%r68], %fd19;
	bar.sync 	0;
	add.s32 	%r69, %r67, %r48;
	mul.wide.u32 	%rd19, %r69, 8;
	add.s64 	%rd20, %rd1, %rd19;
	ld.global.f64 	%fd20, [%rd20];
	add.s32 	%r70, %r68, %r61;
	st.shared.f64 	[%r70], %fd20;
	bar.sync 	0;
	add.s32 	%r71, %r69, %r48;
	mul.wide.u32 	%rd21, %r71, 8;
	add.s64 	%rd22, %rd1, %rd21;
	ld.global.f64 	%fd21, [%rd22];
	add.s32 	%r72, %r70, %r61;
	st.shared.f64 	[%r72], %fd21;
	bar.sync 	0;
	add.s32 	%r73, %r71, %r48;
	mul.wide.u32 	%rd23, %r73, 8;
	add.s64 	%rd24, %rd1, %rd23;
	ld.global.f64 	%fd22, [%rd24];
	add.s32 	%r74, %r72, %r61;
	st.shared.f64 	[%r74], %fd22;
	bar.sync 	0;
	add.s32 	%r75, %r73, %r48;
	mul.wide.u32 	%rd25, %r75, 8;
	add.s64 	%rd26, %rd1, %rd25;
	ld.global.f64 	%fd23, [%rd26];
	add.s32 	%r76, %r74, %r61;
	st.shared.f64 	[%r76], %fd23;
	bar.sync 	0;
	add.s32 	%r77, %r75, %r48;
	mul.wide.u32 	%rd27, %r77, 8;
	add.s64 	%rd28, %rd1, %rd27;
	ld.global.f64 	%fd24, [%rd28];
	add.s32 	%r78, %r76, %r61;
	st.shared.f64 	[%r78], %fd24;
	bar.sync 	0;
	add.s32 	%r79, %r77, %r48;
	mul.wide.u32 	%rd29, %r79, 8;
	add.s64 	%rd30, %rd1, %rd29;
	ld.global.f64 	%fd25, [%rd30];
	add.s32 	%r80, %r78, %r61;
	st.shared.f64 	[%r80], %fd25;
	bar.sync 	0;
	add.s32 	%r81, %r79, %r48;
	mul.wide.u32 	%rd31, %r81, 8;
	add.s64 	%rd32, %rd1, %rd31;
	ld.global.f64 	%fd26, [%rd32];
	add.s32 	%r82, %r80, %r61;
	st.shared.f64 	[%r82], %fd26;
	bar.sync 	0;
	add.s32 	%r83, %r81, %r48;
	mul.wide.u32 	%rd33, %r83, 8;
	add.s64 	%rd34, %rd1, %rd33;
	ld.global.f64 	%fd27, [%rd34];
	add.s32 	%r84, %r82, %r61;
	st.shared.f64 	[%r84], %fd27;
	bar.sync 	0;
	add.s32 	%r85, %r83, %r48;
	mul.wide.u32 	%rd35, %r85, 8;
	add.s64 	%rd36, %rd1, %rd35;
	ld.global.f64 	%fd28, [%rd36];
	add.s32 	%r86, %r84, %r61;
	st.shared.f64 	[%r86], %fd28;
	bar.sync 	0;
	add.s32 	%r87, %r85, %r48;
	mul.wide.u32 	%rd37, %r87, 8;
	add.s64 	%rd38, %rd1, %rd37;
	ld.global.f64 	%fd29, [%rd38];
	add.s32 	%r88, %r86, %r61;
	st.shared.f64 	[%r88], %fd29;
	bar.sync 	0;
	add.s32 	%r89, %r87, %r48;
	mul.wide.u32 	%rd39, %r89, 8;
	add.s64 	%rd40, %rd1, %rd39;
	ld.global.f64 	%fd30, [%rd40];
	add.s32 	%r90, %r88, %r61;
	st.shared.f64 	[%r90], %fd30;
	bar.sync 	0;
	add.s32 	%r202, %r202, 16;
	setp.eq.s32 	%p3, %r202, %r189;
	@%p3 bra 	$L__BB0_4;
	bra.uni 	$L__BB0_3;
$L__BB0_4:
	setp.eq.s32 	%p4, %r4, 0;
	@%p4 bra 	$L__BB0_13;
	and.b32  	%r7, %r49, 7;
	setp.lt.u32 	%p5, %r4, 8;
	@%p5 bra 	$L__BB0_7;
	mad.lo.s32 	%r91, %r189, %r48, %r1;
	mul.wide.u32 	%rd41, %r91, 8;
	add.s64 	%rd42, %rd1, %rd41;
	ld.global.f64 	%fd31, [%rd42];
	mad.lo.s32 	%r92, %r189, %r49, %r1;
	shl.b32 	%r93, %r92, 3;
	mov.u32 	%r94, sharedLocalMatrix;
	add.s32 	%r95, %r94, %r93;
	st.shared.f64 	[%r95], %fd31;
	bar.sync 	0;
	add.s32 	%r96, %r91, %r48;
	mul.wide.u32 	%rd43, %r96, 8;
	add.s64 	%rd44, %rd1, %rd43;
	ld.global.f64 	%fd32, [%rd44];
	shl.b32 	%r97, %r49, 3;
	add.s32 	%r98, %r95, %r97;
	st.shared.f64 	[%r98], %fd32;
	bar.sync 	0;
	add.s32 	%r99, %r96, %r48;
	mul.wide.u32 	%rd45, %r99, 8;
	add.s64 	%rd46, %rd1, %rd45;
	ld.global.f64 	%fd33, [%rd46];
	add.s32 	%r100, %r98, %r97;
	st.shared.f64 	[%r100], %fd33;
	bar.sync 	0;
	add.s32 	%r101, %r99, %r48;
	mul.wide.u32 	%rd47, %r101, 8;
	add.s64 	%rd48, %rd1, %rd47;
	ld.global.f64 	%fd34, [%rd48];
	add.s32 	%r102, %r100, %r97;
	st.shared.f64 	[%r102], %fd34;
	bar.sync 	0;
	add.s32 	%r103, %r101, %r48;
	mul.wide.u32 	%rd49, %r103, 8;
	add.s64 	%rd50, %rd1, %rd49;
	ld.global.f64 	%fd35, [%rd50];
	add.s32 	%r104, %r102, %r97;
	st.shared.f64 	[%r104], %fd35;
	bar.sync 	0;
	add.s32 	%r105, %r103, %r48;
	mul.wide.u32 	%rd51, %r105, 8;
	add.s64 	%rd52, %rd1, %rd51;
	ld.global.f64 	%fd36, [%rd52];
	add.s32 	%r106, %r104, %r97;
	st.shared.f64 	[%r106], %fd36;
	bar.sync 	0;
	add.s32 	%r107, %r105, %r48;
	mul.wide.u32 	%rd53, %r107, 8;
	add.s64 	%rd54, %rd1, %rd53;
	ld.global.f64 	%fd37, [%rd54];
	add.s32 	%r108, %r106, %r97;
	st.shared.f64 	[%r108], %fd37;
	bar.sync 	0;
	add.s32 	%r109, %r107, %r48;
	mul.wide.u32 	%rd55, %r109, 8;
	add.s64 	%rd56, %rd1, %rd55;
	ld.global.f64 	%fd38, [%rd56];
	add.s32 	%r110, %r108, %r97;
	st.shared.f64 	[%r110], %fd38;
	bar.sync 	0;
	add.s32 	%r189, %r189, 8;
$L__BB0_7:
	setp.eq.s32 	%p6, %r7, 0;
	@%p6 bra 	$L__BB0_13;
	and.b32  	%r10, %r49, 3;
	setp.lt.u32 	%p7, %r7, 4;
	@%p7 bra 	$L__BB0_10;
	mad.lo.s32 	%r111, %r189, %r48, %r1;
	mul.wide.u32 	%rd57, %r111, 8;
	add.s64 	%rd58, %rd1, %rd57;
	ld.global.f64 	%fd39, [%rd58];
	mad.lo.s32 	%r112, %r189, %r49, %r1;
	shl.b32 	%r113, %r112, 3;
	mov.u32 	%r114, sharedLocalMatrix;
	add.s32 	%r115, %r114, %r113;
	st.shared.f64 	[%r115], %fd39;
	bar.sync 	0;
	add.s32 	%r116, %r111, %r48;
	mul.wide.u32 	%rd59, %r116, 8;
	add.s64 	%rd60, %rd1, %rd59;
	ld.global.f64 	%fd40, [%rd60];
	shl.b32 	%r117, %r49, 3;
	add.s32 	%r118, %r115, %r117;
	st.shared.f64 	[%r118], %fd40;
	bar.sync 	0;
	add.s32 	%r119, %r116, %r48;
	mul.wide.u32 	%rd61, %r119, 8;
	add.s64 	%rd62, %rd1, %rd61;
	ld.global.f64 	%fd41, [%rd62];
	add.s32 	%r120, %r118, %r117;
	st.shared.f64 	[%r120], %fd41;
	bar.sync 	0;
	add.s32 	%r121, %r119, %r48;
	mul.wide.u32 	%rd63, %r121, 8;
	add.s64 	%rd64, %rd1, %rd63;
	ld.global.f64 	%fd42, [%rd64];
	add.s32 	%r122, %r120, %r117;
	st.shared.f64 	[%r122], %fd42;
	bar.sync 	0;
	add.s32 	%r189, %r189, 4;
$L__BB0_10:
	setp.eq.s32 	%p8, %r10, 0;
	@%p8 bra 	$L__BB0_13;
	mov.b32 	%r193, 0;
	mov.u32 	%r127, sharedLocalMatrix;
$L__BB0_12:
	.pragma "nounroll";
	mad.lo.s32 	%r124, %r189, %r48, %r1;
	mul.wide.u32 	%rd65, %r124, 8;
	add.s64 	%rd66, %rd1, %rd65;
	ld.global.f64 	%fd43, [%rd66];
	mad.lo.s32 	%r125, %r189, %r49, %r1;
	shl.b32 	%r126, %r125, 3;
	add.s32 	%r128, %r127, %r126;
	st.shared.f64 	[%r128], %fd43;
	bar.sync 	0;
	add.s32 	%r189, %r189, 1;
	add.s32 	%r193, %r193, 1;
	setp.ne.s32 	%p9, %r193, %r10;
	@%p9 bra 	$L__BB0_12;
$L__BB0_13:
	add.s32 	%r129, %r47, %r49;
	sub.s32 	%r17, %r48, %r129;
	setp.ge.s32 	%p10, %r194, %r17;
	@%p10 bra 	$L__BB0_20;
	setp.lt.s32 	%p11, %r49, 1;
	@%p11 bra 	$L__BB0_20;
	shl.b32 	%r18, %r49, 7;
	shl.b32 	%r19, %r49, 3;
	mov.u32 	%r130, %nctaid.x;
	mul.lo.s32 	%r20, %r2, %r130;
$L__BB0_16:
	add.s32 	%r22, %r194, %r49;
	mul.lo.s32 	%r23, %r22, %r48;
	mov.b32 	%r195, 0;
	mov.b16 	%rs7, 0;
	mov.u16 	%rs8, %rs7;
$L__BB0_17:
	setp.eq.s32 	%p12, %r195, 0;
	mov.f64 	%fd142, 0d0000000000000000;
	@%p12 bra 	$L__BB0_18;
	bra.uni 	$L__BB0_21;
$L__BB0_18:
	add.s32 	%r183, %r195, %r23;
	mul.wide.s32 	%rd74, %r183, 8;
	add.s64 	%rd75, %rd1, %rd74;
	ld.global.f64 	%fd137, [%rd75];
	sub.f64 	%fd138, %fd137, %fd142;
	mad.lo.s32 	%r184, %r195, %r49, %r195;
	shl.b32 	%r185, %r184, 3;
	mov.u32 	%r186, sharedLocalMatrix;
	add.s32 	%r187, %r186, %r185;
	ld.shared.f64 	%fd139, [%r187];
	div.rn.f64 	%fd140, %fd138, %fd139;
	st.global.f64 	[%rd75], %fd140;
	mad.lo.s32 	%r188, %r195, %r48, %r22;
	mul.wide.s32 	%rd76, %r188, 8;
	add.s64 	%rd77, %rd1, %rd76;
	st.global.f64 	[%rd77], %fd140;
	add.s32 	%r195, %r195, 1;
	setp.eq.s32 	%p22, %r195, %r49;
	add.s16 	%rs8, %rs8, 1;
	add.s16 	%rs7, %rs7, 1;
	@%p22 bra 	$L__BB0_19;
	bra.uni 	$L__BB0_17;
$L__BB0_19:
	add.s32 	%r194, %r194, %r20;
	setp.lt.s32 	%p23, %r194, %r17;
	@%p23 bra 	$L__BB0_16;
$L__BB0_20:
	ret;
$L__BB0_21:
	setp.lt.u32 	%p13, %r195, 16;
	mov.f64 	%fd142, 0d0000000000000000;
	mov.b32 	%r199, 0;
	@%p13 bra 	$L__BB0_24;
	and.b32  	%r199, %r195, 2147483632;
	and.b32  	%r133, %r195, -16;
	neg.s32 	%r198, %r133;
	shl.b32 	%r134, %r195, 3;
	mov.u32 	%r135, sharedLocalMatrix;
	add.s32 	%r197, %r135, %r134;
	mov.f64 	%fd142, 0d0000000000000000;
	mov.u32 	%r196, %r23;
$L__BB0_23:
	.pragma "nounroll";
	mul.wide.s32 	%rd67, %r196, 8;
	add.s64 	%rd68, %rd1, %rd67;
	ld.global.f64 	%fd48, [%rd68];
	ld.shared.f64 	%fd49, [%r197];
	fma.rn.f64 	%fd50, %fd48, %fd49, %fd142;
	ld.global.f64 	%fd51, [%rd68+8];
	add.s32 	%r136, %r197, %r19;
	ld.shared.f64 	%fd52, [%r136];
	fma.rn.f64 	%fd53, %fd51, %fd52, %fd50;
	ld.global.f64 	%fd54, [%rd68+16];
	add.s32 	%r137, %r136, %r19;
	ld.shared.f64 	%fd55, [%r137];
	fma.rn.f64 	%fd56, %fd54, %fd55, %fd53;
	ld.global.f64 	%fd57, [%rd68+24];
	add.s32 	%r138, %r137, %r19;
	ld.shared.f64 	%fd58, [%r138];
	fma.rn.f64 	%fd59, %fd57, %fd58, %fd56;
	ld.global.f64 	%fd60, [%rd68+32];
	add.s32 	%r139, %r138, %r19;
	ld.shared.f64 	%fd61, [%r139];
	fma.rn.f64 	%fd62, %fd60, %fd61, %fd59;
	ld.global.f64 	%fd63, [%rd68+40];
	add.s32 	%r140, %r139, %r19;
	ld.shared.f64 	%fd64, [%r140];
	fma.rn.f64 	%fd65, %fd63, %fd64, %fd62;
	ld.global.f64 	%fd66, [%rd68+48];
	add.s32 	%r141, %r140, %r19;
	ld.shared.f64 	%fd67, [%r141];
	fma.rn.f64 	%fd68, %fd66, %fd67, %fd65;
	ld.global.f64 	%fd69, [%rd68+56];
	add.s32 	%r142, %r141, %r19;
	ld.shared.f64 	%fd70, [%r142];
	fma.rn.f64 	%fd71, %fd69, %fd70, %fd68;
	ld.global.f64 	%fd72, [%rd68+64];
	add.s32 	%r143, %r142, %r19;
	ld.shared.f64 	%fd73, [%r143];
	fma.rn.f64 	%fd74, %fd72, %fd73, %fd71;
	ld.global.f64 	%fd75, [%rd68+72];
	add.s32 	%r144, %r143, %r19;
	ld.shared.f64 	%fd76, [%r144];
	fma.rn.f64 	%fd77, %fd75, %fd76, %fd74;
	ld.global.f64 	%fd78, [%rd68+80];
	add.s32 	%r145, %r144, %r19;
	ld.shared.f64 	%fd79, [%r145];
	fma.rn.f64 	%fd80, %fd78, %fd79, %fd77;
	ld.global.f64 	%fd81, [%rd68+88];
	add.s32 	%r146, %r145, %r19;
	ld.shared.f64 	%fd82, [%r146];
	fma.rn.f64 	%fd83, %fd81, %fd82, %fd80;
	ld.global.f64 	%fd84, [%rd68+96];
	add.s32 	%r147, %r146, %r19;
	ld.shared.f64 	%fd85, [%r147];
	fma.rn.f64 	%fd86, %fd84, %fd85, %fd83;
	ld.global.f64 	%fd87, [%rd68+104];
	add.s32 	%r148, %r147, %r19;
	ld.shared.f64 	%fd88, [%r148];
	fma.rn.f64 	%fd89, %fd87, %fd88, %fd86;
	ld.global.f64 	%fd90, [%rd68+112];
	add.s32 	%r149, %r148, %r19;
	ld.shared.f64 	%fd91, [%r149];
	fma.rn.f64 	%fd92, %fd90, %fd91, %fd89;
	ld.global.f64 	%fd93, [%rd68+120];
	add.s32 	%r150, %r149, %r19;
	ld.shared.f64 	%fd94, [%r150];
	fma.rn.f64 	%fd142, %fd93, %fd94, %fd92;
	add.s32 	%r198, %r198, 16;
	add.s32 	%r197, %r197, %r18;
	add.s32 	%r196, %r196, 16;
	setp.eq.s32 	%p14, %r198, 0;
	@%p14 bra 	$L__BB0_24;
	bra.uni 	$L__BB0_23;
$L__BB0_24:
	and.b32  	%r151, %r195, 15;
	setp.eq.s32 	%p15, %r151, 0;
	@%p15 bra 	$L__BB0_18;
	cvt.u32.u16 	%r152, %rs8;
	and.b32  	%r36, %r152, 15;
	add.s32 	%r153, %r36, -1;
	setp.lt.u32 	%p16, %r153, 7;
	@%p16 bra 	$L__BB0_27;
	add.s32 	%r154, %r199, %r23;
	mul.wide.s32 	%rd69, %r154, 8;
	add.s64 	%rd70, %rd1, %rd69;
	ld.global.f64 	%fd96, [%rd70];
	mad.lo.s32 	%r155, %r199, %r49, %r195;
	shl.b32 	%r156, %r155, 3;
	mov.u32 	%r157, sharedLocalMatrix;
	add.s32 	%r158, %r157, %r156;
	ld.shared.f64 	%fd97, [%r158];
	fma.rn.f64 	%fd98, %fd96, %fd97, %fd142;
	ld.global.f64 	%fd99, [%rd70+8];
	add.s32 	%r159, %r158, %r19;
	ld.shared.f64 	%fd100, [%r159];
	fma.rn.f64 	%fd101, %fd99, %fd100, %fd98;
	ld.global.f64 	%fd102, [%rd70+16];
	add.s32 	%r160, %r159, %r19;
	ld.shared.f64 	%fd103, [%r160];
	fma.rn.f64 	%fd104, %fd102, %fd103, %fd101;
	ld.global.f64 	%fd105, [%rd70+24];
	add.s32 	%r161, %r160, %r19;
	ld.shared.f64 	%fd106, [%r161];
	fma.rn.f64 	%fd107, %fd105, %fd106, %fd104;
	ld.global.f64 	%fd108, [%rd70+32];
	add.s32 	%r162, %r161, %r19;
	ld.shared.f64 	%fd109, [%r162];
	fma.rn.f64 	%fd110, %fd108, %fd109, %fd107;
	ld.global.f64 	%fd111, [%rd70+40];
	add.s32 	%r163, %r162, %r19;
	ld.shared.f64 	%fd112, [%r163];
	fma.rn.f64 	%fd113, %fd111, %fd112, %fd110;
	ld.global.f64 	%fd114, [%rd70+48];
	add.s32 	%r164, %r163, %r19;
	ld.shared.f64 	%fd115, [%r164];
	fma.rn.f64 	%fd116, %fd114, %fd115, %fd113;
	ld.global.f64 	%fd117, [%rd70+56];
	add.s32 	%r165, %r164, %r19;
	ld.shared.f64 	%fd118, [%r165];
	fma.rn.f64 	%fd142, %fd117, %fd118, %fd116;
	add.s32 	%r199, %r199, 8;
$L__BB0_27:
	and.b32  	%r166, %r36, 7;
	setp.eq.s32 	%p17, %r166, 0;
	@%p17 bra 	$L__BB0_18;
	cvt.u32.u16 	%r167, %rs7;
	and.b32  	%r168, %r167, 7;
	and.b32  	%r39, %r167, 3;
	add.s32 	%r169, %r168, -1;
	setp.lt.u32 	%p18, %r169, 3;
	@%p18 bra 	$L__BB0_30;
	add.s32 	%r170, %r199, %r23;
	mul.wide.s32 	%rd71, %r170, 8;
	add.s64 	%rd72, %rd1, %rd71;
	ld.global.f64 	%fd120, [%rd72];
	mad.lo.s32 	%r171, %r199, %r49, %r195;
	shl.b32 	%r172, %r171, 3;
	mov.u32 	%r173, sharedLocalMatrix;
	add.s32 	%r174, %r173, %r172;
	ld.shared.f64 	%fd121, [%r174];
	fma.rn.f64 	%fd122, %fd120, %fd121, %fd142;
	ld.global.f64 	%fd123, [%rd72+8];
	add.s32 	%r175, %r174, %r19;
	ld.shared.f64 	%fd124, [%r175];
	fma.rn.f64 	%fd125, %fd123, %fd124, %fd122;
	ld.global.f64 	%fd126, [%rd72+16];
	add.s32 	%r176, %r175, %r19;
	ld.shared.f64 	%fd127, [%r176];
	fma.rn.f64 	%fd128, %fd126, %fd127, %fd125;
	ld.global.f64 	%fd129, [%rd72+24];
	add.s32 	%r177, %r176, %r19;
	ld.shared.f64 	%fd130, [%r177];
	fma.rn.f64 	%fd142, %fd129, %fd130, %fd128;
	add.s32 	%r199, %r199, 4;
$L__BB0_30:
	setp.eq.s32 	%p19, %r39, 0;
	@%p19 bra 	$L__BB0_18;
	add.s32 	%r178, %r199, %r23;
	mul.wide.s32 	%rd73, %r178, 8;
	add.s64 	%rd2, %rd1, %rd73;
	ld.global.f64 	%fd131, [%rd2];
	mad.lo.s32 	%r179, %r199, %r49, %r195;
	shl.b32 	%r180, %r179, 3;
	mov.u32 	%r181, sharedLocalMatrix;
	add.s32 	%r42, %r181, %r180;
	ld.shared.f64 	%fd132, [%r42];
	fma.rn.f64 	%fd142, %fd131, %fd132, %fd142;
	setp.eq.s32 	%p20, %r39, 1;
	@%p20 bra 	$L__BB0_18;
	ld.global.f64 	%fd133, [%rd2+8];
	add.s32 	%r43, %r42, %r19;
	ld.shared.f64 	%fd134, [%r43];
	fma.rn.f64 	%fd142, %fd133, %fd134, %fd142;
	setp.eq.s32 	%p21, %r39, 2;
	@%p21 bra 	$L__BB0_18;
	ld.global.f64 	%fd135, [%rd2+16];
	add.s32 	%r182, %r43, %r19;
	ld.shared.f64 	%fd136, [%r182];
	fma.rn.f64 	%fd142, %fd135, %fd136, %fd142;
	bra.uni 	$L__BB0_18;

}
	// .globl	_Z4RKSYPdiii
.visible .entry _Z4RKSYPdiii(
	.param .u64 .ptr .align 1 _Z4RKSYPdiii_param_0,
	.param .u32 _Z4RKSYPdiii_param_1,
	.param .u32 _Z4RKSYPdiii_param_2,
	.param .u32 _Z4RKSYPdiii_param_3
)
{
	.reg .pred 	%p<14>;
	.reg .b32 	%r<61>;
	.reg .b64 	%rd<41>;
	.reg .b64 	%fd<69>;

	ld.param.u64 	%rd3, [_Z4RKSYPdiii_param_0];
	ld.param.u32 	%r26, [_Z4RKSYPdiii_param_1];
	ld.param.u32 	%r27, [_Z4RKSYPdiii_param_2];
	ld.param.u32 	%r28, [_Z4RKSYPdiii_param_3];
	mov.u32 	%r29, %tid.x;
	mov.u32 	%r30, %ctaid.x;
	mov.u32 	%r31, %ntid.x;
	mad.lo.s32 	%r1, %r30, %r31, %r29;
	mov.u32 	%r32, %tid.y;
	mov.u32 	%r33, %ctaid.y;
	mov.u32 	%r34, %ntid.y;
	mad.lo.s32 	%r53, %r33, %r34, %r32;
	mul.lo.s32 	%r3, %r27, %r26;
	add.s32 	%r35, %r26, %r28;
	sub.s32 	%r4, %r27, %r35;
	setp.ge.s32 	%p1, %r53, %r4;
	@%p1 bra 	$L__BB1_5;
	setp.lt.s32 	%p2, %r28, 1;
	@%p2 bra 	$L__BB1_5;
	cvta.to.global.u64 	%rd4, %rd3;
	cvt.s64.s32 	%rd5, %r26;
	cvt.s64.s32 	%rd6, %r3;
	add.s64 	%rd7, %rd6, %rd5;
	shl.b64 	%rd8, %rd7, 3;
	add.s64 	%rd1, %rd8, %rd4;
	and.b32  	%r5, %r28, 7;
	and.b32  	%r6, %r28, 2147483640;
	shl.b32 	%r7, %r27, 3;
	add.s64 	%rd2, %rd1, 32;
	mul.wide.s32 	%rd33, %r27, 8;
$L__BB1_3:
	setp.lt.s32 	%p3, %r1, %r4;
	@%p3 bra 	$L__BB1_6;
$L__BB1_4:
	mov.u32 	%r51, %ntid.y;
	mov.u32 	%r52, %nctaid.y;
	mad.lo.s32 	%r53, %r51, %r52, %r53;
	setp.lt.s32 	%p13, %r53, %r4;
	@%p13 bra 	$L__BB1_3;
$L__BB1_5:
	ret;
$L__BB1_6:
	add.s32 	%r36, %r53, %r28;
	mul.lo.s32 	%r10, %r36, %r27;
	mov.u32 	%r54, %r1;
$L__BB1_7:
	setp.lt.u32 	%p4, %r28, 8;
	add.s32 	%r12, %r54, %r28;
	mov.f64 	%fd68, 0d0000000000000000;
	mov.b32 	%r59, 0;
	@%p4 bra 	$L__BB1_10;
	and.b32  	%r38, %r28, 2147483640;
	neg.s32 	%r57, %r38;
	mov.f64 	%fd68, 0d0000000000000000;
	mov.u32 	%r55, %r10;
	mov.u32 	%r56, %r12;
$L__BB1_9:
	.pragma "nounroll";
	mul.wide.s32 	%rd9, %r55, 8;
	add.s64 	%rd10, %rd2, %rd9;
	ld.global.f64 	%fd16, [%rd10+-32];
	mul.wide.s32 	%rd11, %r56, 8;
	add.s64 	%rd12, %rd1, %rd11;
	ld.global.f64 	%fd17, [%rd12];
	fma.rn.f64 	%fd18, %fd16, %fd17, %fd68;
	ld.global.f64 	%fd19, [%rd10+-24];
	mul.wide.s32 	%rd13, %r27, 8;
	add.s64 	%rd14, %rd12, %rd13;
	ld.global.f64 	%fd20, [%rd14];
	fma.rn.f64 	%fd21, %fd19, %fd20, %fd18;
	ld.global.f64 	%fd22, [%rd10+-16];
	add.s64 	%rd15, %rd14, %rd13;
	ld.global.f64 	%fd23, [%rd15];
	fma.rn.f64 	%fd24, %fd22, %fd23, %fd21;
	ld.global.f64 	%fd25, [%rd10+-8];
	add.s64 	%rd16, %rd15, %rd13;
	ld.global.f64 	%fd26, [%rd16];
	fma.rn.f64 	%fd27, %fd25, %fd26, %fd24;
	ld.global.f64 	%fd28, [%rd10];
	add.s64 	%rd17, %rd16, %rd13;
	ld.global.f64 	%fd29, [%rd17];
	fma.rn.f64 	%fd30, %fd28, %fd29, %fd27;
	ld.global.f64 	%fd31, [%rd10+8];
	add.s64 	%rd18, %rd17, %rd13;
	ld.global.f64 	%fd32, [%rd18];
	fma.rn.f64 	%fd33, %fd31, %fd32, %fd30;
	ld.global.f64 	%fd34, [%rd10+16];
	add.s64 	%rd19, %rd18, %rd13;
	ld.global.f64 	%fd35, [%rd19];
	fma.rn.f64 	%fd36, %fd34, %fd35, %fd33;
	ld.global.f64 	%fd37, [%rd10+24];
	add.s64 	%rd20, %rd19, %rd13;
	ld.global.f64 	%fd38, [%rd20];
	fma.rn.f64 	%fd68, %fd37, %fd38, %fd36;
	add.s32 	%r57, %r57, 8;
	add.s32 	%r56, %r56, %r7;
	add.s32 	%r55, %r55, 8;
	setp.ne.s32 	%p5, %r57, 0;
	mov.u32 	%r59, %r6;
	@%p5 bra 	$L__BB1_9;
$L__BB1_10:
	setp.eq.s32 	%p6, %r5, 0;
	@%p6 bra 	$L__BB1_18;
	add.s32 	%r39, %r5, -1;
	setp.lt.u32 	%p7, %r39, 3;
	@%p7 bra 	$L__BB1_13;
	add.s32 	%r40, %r59, %r10;
	mul.wide.s32 	%rd21, %r40, 8;
	add.s64 	%rd22, %rd1, %rd21;
	ld.global.f64 	%fd40, [%rd22];
	mad.lo.s32 	%r41, %r59, %r27, %r12;
	mul.wide.s32 	%rd23, %r41, 8;
	add.s64 	%rd24, %rd1, %rd23;
	ld.global.f64 	%fd41, [%rd24];
	fma.rn.f64 	%fd42, %fd40, %fd41, %fd68;
	ld.global.f64 	%fd43, [%rd22+8];
	add.s64 	%rd26, %rd24, %rd33;
	ld.global.f64 	%fd44, [%rd26];
	fma.rn.f64 	%fd45, %fd43, %fd44, %fd42;
	ld.global.f64 	%fd46, [%rd22+16];
	add.s64 	%rd27, %rd26, %rd33;
	ld.global.f64 	%fd47, [%rd27];
	fma.rn.f64 	%fd48, %fd46, %fd47, %fd45;
	ld.global.f64 	%fd49, [%rd22+24];
	add.s64 	%rd28, %rd27, %rd33;
	ld.global.f64 	%fd50, [%rd28];
	fma.rn.f64 	%fd68, %fd49, %fd50, %fd48;
	add.s32 	%r59, %r59, 4;
$L__BB1_13:
	and.b32  	%r42, %r28, 3;
	setp.eq.s32 	%p8, %r42, 0;
	@%p8 bra 	$L__BB1_18;
	setp.eq.s32 	%p9, %r42, 1;
	@%p9 bra 	$L__BB1_16;
	add.s32 	%r43, %r59, %r10;
	mul.wide.s32 	%rd29, %r43, 8;
	add.s64 	%rd30, %rd1, %rd29;
	ld.global.f64 	%fd52, [%rd30];
	mad.lo.s32 	%r44, %r59, %r27, %r12;
	mul.wide.s32 	%rd31, %r44, 8;
	add.s64 	%rd32, %rd1, %rd31;
	ld.global.f64 	%fd53, [%rd32];
	fma.rn.f64 	%fd54, %fd52, %fd53, %fd68;
	ld.global.f64 	%fd55, [%rd30+8];
	add.s64 	%rd34, %rd32, %rd33;
	ld.global.f64 	%fd56, [%rd34];
	fma.rn.f64 	%fd68, %fd55, %fd56, %fd54;
	add.s32 	%r59, %r59, 2;
$L__BB1_16:
	and.b32  	%r45, %r28, 1;
	setp.eq.b32 	%p10, %r45, 1;
	not.pred 	%p11, %p10;
	@%p11 bra 	$L__BB1_18;
	add.s32 	%r46, %r59, %r10;
	mul.wide.s32 	%rd35, %r46, 8;
	add.s64 	%rd36, %rd1, %rd35;
	ld.global.f64 	%fd57, [%rd36];
	mad.lo.s32 	%r47, %r59, %r27, %r12;
	mul.wide.s32 	%rd37, %r47, 8;
	add.s64 	%rd38, %rd1, %rd37;
	ld.global.f64 	%fd58, [%rd38];
	fma.rn.f64 	%fd68, %fd57, %fd58, %fd68;
$L__BB1_18:
	add.s32 	%r48, %r12, %r10;
	mul.wide.s32 	%rd39, %r48, 8;
	add.s64 	%rd40, %rd1, %rd39;
	ld.global.f64 	%fd59, [%rd40];
	sub.f64 	%fd60, %fd59, %fd68;
	st.global.f64 	[%rd40], %fd60;
	mov.u32 	%r49, %ntid.x;
	mov.u32 	%r50, %nctaid.x;
	mad.lo.s32 	%r54, %r49, %r50, %r54;
	setp.lt.s32 	%p12, %r54, %r4;
	@%p12 bra 	$L__BB1_7;
	bra.uni 	$L__BB1_4;

}


// ===== COMPILED SASS (sm_100) =====

	.target	sm_100

	.elftype	@"ET_EXEC"


//--------------------- .note.nv.tkinfo           --------------------------
	.section	.note.nv.tkinfo,"",@"SHT_NOTE"
	.sectionflags	@"SHF_NOTE_NV_TKINFO"
	.tkinfo
        /*0018*/ 	.word	0x00000002
        /*0030*/ 	.string	""
        /*0030*/ 	.string	"ptxas"
        /*0030*/ 	.string	"Cuda compilation tools, release 13.0, V13.0.88"
        /*0030*/ 	.string	"Build cuda_13.0.r13.0/compiler.36424714_0"
        /*0030*/ 	.string	"-arch sm_100 -m 64 "



//--------------------- .note.nv.cuinfo           --------------------------
	.section	.note.nv.cuinfo,"",@"SHT_NOTE"
	.sectionflags	@"SHF_NOTE_NV_CUINFO"
        /*0018*/ 	.short	0x0002
        /*001a*/ 	.short	0x0064
        /*001c*/ 	.short	0x0082
	.zero		2


//--------------------- .nv.info                  --------------------------
	.section	.nv.info,"",@"SHT_CUDA_INFO"
	.align	4


	//----- nvinfo : EIATTR_REGCOUNT
	.align		4
        /*0000*/ 	.byte	0x04, 0x2f
        /*0002*/ 	.short	(.L_1 - .L_0)
	.align		4
.L_0:
        /*0004*/ 	.word	index@(_Z4TRSMPdiii)
        /*0008*/ 	.word	0x00000026


	//----- nvinfo : EIATTR_FRAME_SIZE
	.align		4
.L_1:
        /*000c*/ 	.byte	0x04, 0x11
        /*000e*/ 	.short	(.L_3 - .L_2)
	.align		4
.L_2:
        /*0010*/ 	.word	index@($__internal_0_$__cuda_sm20_div_rn_f64_full)
        /*0014*/ 	.word	0x00000000


	//----- nvinfo : EIATTR_FRAME_SIZE
	.align		4
.L_3:
        /*0018*/ 	.byte	0x04, 0x11
        /*001a*/ 	.short	(.L_5 - .L_4)
	.align		4
.L_4:
        /*001c*/ 	.word	index@(_Z4TRSMPdiii)
        /*0020*/ 	.word	0x00000000


	//----- nvinfo : EIATTR_REGCOUNT
	.align		4
.L_5:
        /*0024*/ 	.byte	0x04, 0x2f
        /*0026*/ 	.short	(.L_7 - .L_6)
	.align		4
.L_6:
        /*0028*/ 	.word	index@(_Z4RKSYPdiii)
        /*002c*/ 	.word	0x00000020


	//----- nvinfo : EIATTR_FRAME_SIZE
	.align		4
.L_7:
        /*0030*/ 	.byte	0x04, 0x11
        /*0032*/ 	.short	(.L_9 - .L_8)
	.align		4
.L_8:
        /*0034*/ 	.word	index@(_Z4RKSYPdiii)
        /*0038*/ 	.word	0x00000000


	//----- nvinfo : EIATTR_MIN_STACK_SIZE
	.align		4
.L_9:
        /*003c*/ 	.byte	0x04, 0x12
        /*003e*/ 	.short	(.L_11 - .L_10)
	.align		4
.L_10:
        /*0040*/ 	.word	index@(_Z4RKSYPdiii)
        /*0044*/ 	.word	0x00000000


	//----- nvinfo : EIATTR_MIN_STACK_SIZE
	.align		4
.L_11:
        /*0048*/ 	.byte	0x04, 0x12
        /*004a*/ 	.short	(.L_13 - .L_12)
	.align		4
.L_12:
        /*004c*/ 	.word	index@(_Z4TRSMPdiii)
        /*0050*/ 	.word	0x00000000
.L_13:


//--------------------- .nv.compat                --------------------------
	.section	.nv.compat,"",@"SHT_CUDA_COMPAT_INFO"
	.align	4
        /*0000*/ 	.byte	0x02, 0x09, 0x00, 0x00, 0x02, 0x02, 0x01, 0x00, 0x02, 0x05, 0x05, 0x00, 0x03, 0x07, 0x01, 0x01
        /*0010*/ 	.byte	0x02, 0x03, 0x00, 0x00, 0x02, 0x06, 0x01, 0x00, 0x04, 0x0b, 0x08, 0x00, 0x01, 0x00, 0x00, 0x00
        /*0020*/ 	.byte	0x00, 0x00, 0x00, 0x00


//--------------------- .nv.info._Z4RKSYPdiii     --------------------------
	.section	.nv.info._Z4RKSYPdiii,"",@"SHT_CUDA_INFO"
	.sectionflags	@""
	.align	4


	//----- nvinfo : EIATTR_CUDA_API_VERSION
	.align		4
        /*0000*/ 	.byte	0x04, 0x37
        /*0002*/ 	.short	(.L_15 - .L_14)
.L_14:
        /*0004*/ 	.word	0x00000082


	//----- nvinfo : EIATTR_KPARAM_INFO
	.align		4
.L_15:
        /*0008*/ 	.byte	0x04, 0x17
        /*000a*/ 	.short	(.L_17 - .L_16)
.L_16:
        /*000c*/ 	.word	0x00000000
        /*0010*/ 	.short	0x0003
        /*0012*/ 	.short	0x0010
        /*0014*/ 	.byte	0x00, 0xf0, 0x11, 0x00


	//----- nvinfo : EIATTR_KPARAM_INFO
	.align		4
.L_17:
        /*0018*/ 	.byte	0x04, 0x17
        /*001a*/ 	.short	(.L_19 - .L_18)
.L_18:
        /*001c*/ 	.word	0x00000000
        /*0020*/ 	.short	0x0002
        /*0022*/ 	.short	0x000c
        /*0024*/ 	.byte	0x00, 0xf0, 0x11, 0x00


	//----- nvinfo : EIATTR_KPARAM_INFO
	.align		4
.L_19:
        /*0028*/ 	.byte	0x04, 0x17
        /*002a*/ 	.short	(.L_21 - .L_20)
.L_20:
        /*002c*/ 	.word	0x00000000
        /*0030*/ 	.short	0x0001
        /*0032*/ 	.short	0x0008
        /*0034*/ 	.byte	0x00, 0xf0, 0x11, 0x00


	//----- nvinfo : EIATTR_KPARAM_INFO
	.align		4
.L_21:
        /*0038*/ 	.byte	0x04, 0x17
        /*003a*/ 	.short	(.L_23 - .L_22)
.L_22:
        /*003c*/ 	.word	0x00000000
        /*0040*/ 	.short	0x0000
        /*0042*/ 	.short	0x0000
        /*0044*/ 	.byte	0x00, 0xf5, 0x21, 0x00


	//----- nvinfo : EIATTR_SPARSE_MMA_MASK
	.align		4
.L_23:
        /*0048*/ 	.byte	0x03, 0x50
        /*004a*/ 	.short	0x0000


	//----- nvinfo : EIATTR_MAXREG_COUNT
	.align		4
        /*004c*/ 	.byte	0x03, 0x1b
        /*004e*/ 	.short	0x00ff


	//----- nvinfo : EIATTR_MERCURY_ISA_VERSION
	.align		4
        /*0050*/ 	.byte	0x03, 0x5f
        /*0052*/ 	.short	0x0101


	//----- nvinfo : EIATTR_VRC_CTA_INIT_COUNT
	.align		4
        /*0054*/ 	.byte	0x02, 0x4a
	.zero		1
	.zero		1


	//----- nvinfo : EIATTR_EXIT_INSTR_OFFSETS
	.align		4
        /*0058*/ 	.byte	0x04, 0x1c
        /*005a*/ 	.short	(.L_25 - .L_24)


	//   ....[0]....
.L_24:
        /*005c*/ 	.word	0x000000d0


	//   ....[1]....
        /*0060*/ 	.word	0x000000f0


	//   ....[2]....
        /*0064*/ 	.word	0x000009a0


	//----- nvinfo : EIATTR_CRS_STACK_SIZE
	.align		4
.L_25:
        /*0068*/ 	.byte	0x04, 0x1e
        /*006a*/ 	.short	(.L_27 - .L_26)
.L_26:
        /*006c*/ 	.word	0x00000000


	//----- nvinfo : EIATTR_CBANK_PARAM_SIZE
	.align		4
.L_27:
        /*0070*/ 	.byte	0x03, 0x19
        /*0072*/ 	.short	0x0014


	//----- nvinfo : EIATTR_PARAM_CBANK
	.align		4
        /*0074*/ 	.byte	0x04, 0x0a
        /*0076*/ 	.short	(.L_29 - .L_28)
	.align		4
.L_28:
        /*0078*/ 	.word	index@(.nv.constant0._Z4RKSYPdiii)
        /*007c*/ 	.short	0x0380
        /*007e*/ 	.short	0x0014


	//----- nvinfo : EIATTR_SW_WAR
	.align		4
.L_29:
        /*0080*/ 	.byte	0x04, 0x36
        /*0082*/ 	.short	(.L_31 - .L_30)
.L_30:
        /*0084*/ 	.word	0x00000008
.L_31:


//--------------------- .nv.info._Z4TRSMPdiii     --------------------------
	.section	.nv.info._Z4TRSMPdiii,"",@"SHT_CUDA_INFO"
	.sectionflags	@""
	.align	4


	//----- nvinfo : EIATTR_CUDA_API_VERSION
	.align		4
        /*0000*/ 	.byte	0x04, 0x37
        /*0002*/ 	.short	(.L_33 - .L_32)
.L_32:
        /*0004*/ 	.word	0x00000082


	//----- nvinfo : EIATTR_KPARAM_INFO
	.align		4
.L_33:
        /*0008*/ 	.byte	0x04, 0x17
        /*000a*/ 	.short	(.L_35 - .L_34)
.L_34:
        /*000c*/ 	.word	0x00000000
        /*0010*/ 	.short	0x0003
        /*0012*/ 	.short	0x0010
        /*0014*/ 	.byte	0x00, 0xf0, 0x11, 0x00


	//----- nvinfo : EIATTR_KPARAM_INFO
	.align		4
.L_35:
        /*0018*/ 	.byte	0x04, 0x17
        /*001a*/ 	.short	(.L_37 - .L_36)
.L_36:
        /*001c*/ 	.word	0x00000000
        /*0020*/ 	.short	0x0002
        /*0022*/ 	.short	0x000c
        /*0024*/ 	.byte	0x00, 0xf0, 0x11, 0x00


	//----- nvinfo : EIATTR_KPARAM_INFO
	.align		4
.L_37:
        /*0028*/ 	.byte	0x04, 0x17
        /*002a*/ 	.short	(.L_39 - .L_38)
.L_38:
        /*002c*/ 	.word	0x00000000
        /*0030*/ 	.short	0x0001
        /*0032*/ 	.short	0x0008
        /*0034*/ 	.byte	0x00, 0xf0, 0x11, 0x00


	//----- nvinfo : EIATTR_KPARAM_INFO
	.align		4
.L_39:
        /*0038*/ 	.byte	0x04, 0x17
        /*003a*/ 	.short	(.L_41 - .L_40)
.L_40:
        /*003c*/ 	.word	0x00000000
        /*0040*/ 	.short	0x0000
        /*0042*/ 	.short	0x0000
        /*0044*/ 	.byte	0x00, 0xf5, 0x21, 0x00


	//----- nvinfo : EIATTR_SPARSE_MMA_MASK
	.align		4
.L_41:
        /*0048*/ 	.byte	0x03, 0x50
        /*004a*/ 	.short	0x0000


	//----- nvinfo : EIATTR_MAXREG_COUNT
	.align		4
        /*004c*/ 	.byte	0x03, 0x1b
        /*004e*/ 	.short	0x00ff


	//----- nvinfo : EIATTR_NUM_BARRIERS
	.align		4
        /*0050*/ 	.byte	0x02, 0x4c
        /*0052*/ 	.byte	0x01
	.zero		1


	//----- nvinfo : EIATTR_MERCURY_ISA_VERSION
	.align		4
        /*0054*/ 	.byte	0x03, 0x5f
        /*0056*/ 	.short	0x0101


	//----- nvinfo : EIATTR_VRC_CTA_INIT_COUNT
	.align		4
        /*0058*/ 	.byte	0x02, 0x4a
	.zero		1
	.zero		1


	//----- nvinfo : EIATTR_EXIT_INSTR_OFFSETS
	.align		4
        /*005c*/ 	.byte	0x04, 0x1c
        /*005e*/ 	.short	(.L_43 - .L_42)


	//   ....[0]....
.L_42:
        /*0060*/ 	.word	0x00000ee0


	//   ....[1]....
        /*0064*/ 	.word	0x00000ef0


	//   ....[2]....
        /*0068*/ 	.word	0x00001e20


	//----- nvinfo : EIATTR_CRS_STACK_SIZE
	.align		4
.L_43:
        /*006c*/ 	.byte	0x04, 0x1e
        /*006e*/ 	.short	(.L_45 - .L_44)
.L_44:
        /*0070*/ 	.word	0x00000000


	//----- nvinfo : EIATTR_CBANK_PARAM_SIZE
	.align		4
.L_45:
        /*0074*/ 	.byte	0x03, 0x19
        /*0076*/ 	.short	0x0014


	//----- nvinfo : EIATTR_PARAM_CBANK
	.align		4
        /*0078*/ 	.byte	0x04, 0x0a
        /*007a*/ 	.short	(.L_47 - .L_46)
	.align		4
.L_46:
        /*007c*/ 	.word	index@(.nv.constant0._Z4TRSMPdiii)
        /*0080*/ 	.short	0x0380
        /*0082*/ 	.short	0x0014


	//----- nvinfo : EIATTR_SW_WAR
	.align		4
.L_47:
        /*0084*/ 	.byte	0x04, 0x36
        /*0086*/ 	.short	(.L_49 - .L_48)
.L_48:
        /*0088*/ 	.word	0x00000008
.L_49:


//--------------------- .nv.callgraph             --------------------------
	.section	.nv.callgraph,"",@"SHT_CUDA_CALLGRAPH"
	.align	4
	.sectionentsize	8
	.align		4
        /*0000*/ 	.word	0x00000000
	.align		4
        /*0004*/ 	.word	0xffffffff
	.align		4
        /*0008*/ 	.word	0x00000000
	.align		4
        /*000c*/ 	.word	0xfffffffe
	.align		4
        /*0010*/ 	.word	0x00000000
	.align		4
        /*0014*/ 	.word	0xfffffffd
	.align		4
        /*0018*/ 	.word	0x00000000
	.align		4
        /*001c*/ 	.word	0xfffffffc


//--------------------- .text._Z4RKSYPdiii        --------------------------
	.section	.text._Z4RKSYPdiii,"ax",@progbits
	.align	128
        .global         _Z4RKSYPdiii
        .type           _Z4RKSYPdiii,@function
        .size           _Z4RKSYPdiii,(.L_x_31 - _Z4RKSYPdiii)
        .other          _Z4RKSYPdiii,@"STO_CUDA_ENTRY STV_DEFAULT"
_Z4RKSYPdiii:
.text._Z4RKSYPdiii:
[----:B------:R-:W-:Y:S01]  /*0000*/  LDC R1, c[0x0][0x37c] ;  /* 0x0000df00ff017b82 */ /* 0x000fe20000000800 */
[----:B------:R-:W0:Y:S07]  /*0010*/  S2R R5, SR_TID.Y ;  /* 0x0000000000057919 */ /* 0x000e2e0000002200 */
[----:B------:R-:W1:Y:S01]  /*0020*/  LDC R2, c[0x0][0x360] ;  /* 0x0000d800ff027b82 */ /* 0x000e620000000800 */
[----:B------:R-:W1:Y:S07]  /*0030*/  S2R R3, SR_TID.X ;  /* 0x0000000000037919 */ /* 0x000e6e0000002100 */
[----:B------:R-:W0:Y:S08]  /*0040*/  S2UR UR5, SR_CTAID.Y ;  /* 0x00000000000579c3 */ /* 0x000e300000002600 */
[----:B------:R-:W0:Y:S08]  /*0050*/  LDC R0, c[0x0][0x364] ;  /* 0x0000d900ff007b82 */ /* 0x000e300000000800 */
[----:B------:R-:W2:Y:S08]  /*0060*/  LDC R4, c[0x0][0x390] ;  /* 0x0000e400ff047b82 */ /* 0x000eb00000000800 */
[----:B------:R-:W2:Y:S08]  /*0070*/  LDC.64 R6, c[0x0][0x388] ;  /* 0x0000e200ff067b82 */ /* 0x000eb00000000a00 */
[----:B------:R-:W1:Y:S01]  /*0080*/  S2UR UR4, SR_CTAID.X ;  /* 0x00000000000479c3 */ /* 0x000e620000002500 */
[----:B0-----:R-:W-:Y:S01]  /*0090*/  IMAD R5, R0, UR5, R5 ;  /* 0x0000000500057c24 */ /* 0x001fe2000f8e0205 */
[----:B--2---:R-:W-:-:S04]  /*00a0*/  IADD3 R0, PT, PT, R7, -R6, -R4 ;  /* 0x8000000607007210 */ /* 0x004fc80007ffe804 */
[----:B------:R-:W-:Y:S01]  /*00b0*/  ISETP.GE.AND P0, PT, R5, R0, PT ;  /* 0x000000000500720c */ /* 0x000fe20003f06270 */
[----:B-1----:R-:W-:-:S12]  /*00c0*/  IMAD R3, R2, UR4, R3 ;  /* 0x0000000402037c24 */ /* 0x002fd8000f8e0203 */
[----:B------:R-:W-:Y:S05]  /*00d0*/  @P0 EXIT ;  /* 0x000000000000094d */ /* 0x000fea0003800000 */
[----:B------:R-:W-:-:S13]  /*00e0*/  ISETP.GE.AND P0, PT, R4, 0x1, PT ;  /* 0x000000010400780c */ /* 0x000fda0003f06270 */
[----:B------:R-:W-:Y:S05]  /*00f0*/  @!P0 EXIT ;  /* 0x000000000000894d */ /* 0x000fea0003800000 */
[----:B------:R-:W0:Y:S01]  /*0100*/  LDC.64 R10, c[0x0][0x380] ;  /* 0x0000e000ff0a7b82 */ /* 0x000e220000000a00 */
[----:B------:R-:W-:Y:S01]  /*0110*/  IMAD R7, R6, R7, RZ ;  /* 0x0000000706077224 */ /* 0x000fe200078e02ff */
[----:B------:R-:W1:Y:S04]  /*0120*/  LDCU.64 UR6, c[0x0][0x358] ;  /* 0x00006b00ff0677ac */ /* 0x000e680008000a00 */
[----:B------:R-:W-:Y:S02]  /*0130*/  IADD3 R2, P1, PT, R7, R6, RZ ;  /* 0x0000000607027210 */ /* 0x000fe40007f3e0ff */
[----:B------:R-:W-:-:S04]  /*0140*/  SHF.R.S32.HI R7, RZ, 0x1f, R7 ;  /* 0x0000001fff077819 */ /* 0x000fc80000011407 */
[----:B------:R-:W-:Y:S02]  /*0150*/  LEA.HI.X.SX32 R7, R6, R7, 0x1, P1 ;  /* 0x0000000706077211 */ /* 0x000fe400008f0eff */
[----:B0-----:R-:W-:-:S04]  /*0160*/  LEA R10, P0, R2, R10, 0x3 ;  /* 0x0000000a020a7211 */ /* 0x001fc800078018ff */
[----:B------:R-:W-:Y:S02]  /*0170*/  IADD3 R8, P1, PT, R10, 0x20, RZ ;  /* 0x000000200a087810 */ /* 0x000fe40007f3e0ff */
[----:B------:R-:W-:Y:S02]  /*0180*/  LEA.HI.X R11, R2, R11, R7, 0x3, P0 ;  /* 0x0000000b020b7211 */ /* 0x000fe400000f1c07 */
[----:B------:R-:W-:Y:S02]  /*0190*/  LOP3.LUT R2, R4, 0x7, RZ, 0xc0, !PT ;  /* 0x0000000704027812 */ /* 0x000fe400078ec0ff */
[----:B-1----:R-:W-:-:S07]  /*01a0*/  IADD3.X R9, PT, PT, RZ, R11, RZ, P1, !PT ;  /* 0x0000000bff097210 */ /* 0x002fce0000ffe4ff */
.L_x_7:
[----:B------:R-:W-:Y:S01]  /*01b0*/  ISETP.GE.AND P0, PT, R3, R0, PT ;  /* 0x000000000300720c */ /* 0x000fe20003f06270 */
[----:B------:R-:W-:-:S12]  /*01c0*/  BSSY.RECONVERGENT B0, `(.L_x_0) ;  /* 0x0000078000007945 */ /* 0x000fd80003800200 */
[----:B0-----:R-:W-:Y:S05]  /*01d0*/  @P0 BRA `(.L_x_1) ;  /* 0x0000000400d80947 */ /* 0x001fea0003800000 */
[----:B------:R-:W0:Y:S01]  /*01e0*/  LDCU UR4, c[0x0][0x390] ;  /* 0x00007200ff0477ac */ /* 0x000e220008000800 */
[----:B------:R-:W-:Y:S01]  /*01f0*/  MOV R7, R3 ;  /* 0x0000000300077202 */ /* 0x000fe20000000f00 */
[----:B------:R-:W1:Y:S01]  /*0200*/  LDCU UR5, c[0x0][0x38c] ;  /* 0x00007180ff0577ac */ /* 0x000e620008000800 */
[----:B0-----:R-:W-:-:S04]  /*0210*/  VIADD R4, R5, UR4 ;  /* 0x0000000405047c36 */ /* 0x001fc80008000000 */
[----:B-1----:R-:W-:-:S07]  /*0220*/  IMAD R4, R4, UR5, RZ ;  /* 0x0000000504047c24 */ /* 0x002fce000f8e02ff */
.L_x_6:
[----:B0-----:R-:W0:Y:S01]  /*0230*/  LDC R6, c[0x0][0x390] ;  /* 0x0000e400ff067b82 */ /* 0x001e220000000800 */
[----:B------:R-:W-:Y:S01]  /*0240*/  IMAD.MOV.U32 R24, RZ, RZ, RZ ;  /* 0x000000ffff187224 */ /* 0x000fe200078e00ff */
[----:B------:R-:W-:Y:S02]  /*0250*/  CS2R R18, SRZ ;  /* 0x0000000000127805 */ /* 0x000fe4000001ff00 */
[----:B0-----:R-:W-:Y:S02]  /*0260*/  ISETP.GE.U32.AND P0, PT, R6, 0x8, PT ;  /* 0x000000080600780c */ /* 0x001fe40003f06070 */
[----:B------:R-:W-:-:S11]  /*0270*/  IADD3 R25, PT, PT, R7, R6, RZ ;  /* 0x0000000607197210 */ /* 0x000fd60007ffe0ff */
[----:B------:R-:W-:Y:S05]  /*0280*/  @!P0 BRA `(.L_x_2) ;  /* 0x0000000000b48947 */ /* 0x000fea0003800000 */
[----:B------:R-:W-:Y:S01]  /*0290*/  LOP3.LUT R22, R6, 0x7ffffff8, RZ, 0xc0, !PT ;  /* 0x7ffffff806167812 */ /* 0x000fe200078ec0ff */
[----:B------:R-:W-:Y:S01]  /*02a0*/  IMAD.MOV.U32 R29, RZ, RZ, R4 ;  /* 0x000000ffff1d7224 */ /* 0x000fe200078e0004 */
[----:B------:R-:W-:Y:S02]  /*02b0*/  MOV R23, R25 ;  /* 0x0000001900177202 */ /* 0x000fe40000000f00 */
[----:B------:R-:W-:Y:S01]  /*02c0*/  CS2R R18, SRZ ;  /* 0x0000000000127805 */ /* 0x000fe2000001ff00 */
[----:B------:R-:W-:-:S07]  /*02d0*/  IMAD.MOV R28, RZ, RZ, -R22 ;  /* 0x000000ffff1c7224 */ /* 0x000fce00078e0a16 */
.L_x_3:
[----:B------:R-:W-:Y:S01]  /*02e0*/  IMAD.WIDE R26, R23, 0x8, R10 ;  /* 0x00000008171a7825 */ /* 0x000fe200078e020a */
[----:B------:R-:W0:Y:S03]  /*02f0*/  LDC R24, c[0x0][0x38c] ;  /* 0x0000e300ff187b82 */ /* 0x000e260000000800 */
[----:B------:R-:W-:Y:S01]  /*0300*/  IMAD.WIDE R12, R29, 0x8, R8 ;  /* 0x000000081d0c7825 */ /* 0x000fe200078e0208 */
[----:B------:R0:W2:Y:S04]  /*0310*/  LDG.E.64 R14, desc[UR6][R26.64] ;  /* 0x000000061a0e7981 */ /* 0x0000a8000c1e1b00 */
[----:B------:R-:W2:Y:S01]  /*0320*/  LDG.E.64 R16, desc[UR6][R12.64+-0x20] ;  /* 0xffffe0060c107981 */ /* 0x000ea2000c1e1b00 */
[----:B0-----:R-:W-:Y:S01]  /*0330*/  IMAD.WIDE R26, R24, 0x8, R26 ;  /* 0x00000008181a7825 */ /* 0x001fe200078e021a */
[----:B--2---:R-:W-:-:S02]  /*0340*/  DFMA R18, R16, R14, R18 ;  /* 0x0000000e1012722b */ /* 0x004fc40000000012 */
[----:B------:R-:W2:Y:S04]  /*0350*/  LDG.E.64 R14, desc[UR6][R12.64+-0x18] ;  /* 0xffffe8060c0e7981 */ /* 0x000ea8000c1e1b00 */
[----:B------:R-:W2:Y:S01]  /*0360*/  LDG.E.64 R16, desc[UR6][R26.64] ;  /* 0x000000061a107981 */ /* 0x000ea2000c1e1b00 */
[C---:B------:R-:W-:Y:S01]  /*0370*/  IMAD.WIDE R20, R24.reuse, 0x8, R26 ;  /* 0x0000000818147825 */ /* 0x040fe200078e021a */
[----:B--2---:R-:W-:Y:S02]  /*0380*/  DFMA R16, R14, R16, R18 ;  /* 0x000000100e10722b */ /* 0x004fe40000000012 */
[----:B------:R-:W2:Y:S04]  /*0390*/  LDG.E.64 R14, desc[UR6][R12.64+-0x10] ;  /* 0xfffff0060c0e7981 */ /* 0x000ea8000c1e1b00 */
[----:B------:R0:W2:Y:S02]  /*03a0*/  LDG.E.64 R18, desc[UR6][R20.64] ;  /* 0x0000000614127981 */ /* 0x0000a4000c1e1b00 */
[C---:B0-----:R-:W-:Y:S01]  /*03b0*/  IMAD.WIDE R20, R24.reuse, 0x8, R20 ;  /* 0x0000000818147825 */ /* 0x041fe200078e0214 */
[----:B--2---:R-:W-:Y:S01]  /*03c0*/  DFMA R18, R14, R18, R16 ;  /* 0x000000120e12722b */ /* 0x004fe20000000010 */
[----:B------:R-:W2:Y:S04]  /*03d0*/  LDG.E.64 R14, desc[UR6][R12.64+-0x8] ;  /* 0xfffff8060c0e7981 */ /* 0x000ea8000c1e1b00 */
[----:B------:R-:W2:Y:S01]  /*03e0*/  LDG.E.64 R16, desc[UR6][R20.64] ;  /* 0x0000000614107981 */ /* 0x000ea2000c1e1b00 */
[----:B------:R-:W-:-:S02]  /*03f0*/  IMAD.WIDE R26, R24, 0x8, R20 ;  /* 0x00000008181a7825 */ /* 0x000fc400078e0214 */
[----:B--2---:R-:W-:Y:S01]  /*0400*/  DFMA R16, R14, R16, R18 ;  /* 0x000000100e10722b */ /* 0x004fe20000000012 */
[----:B------:R-:W2:Y:S04]  /*0410*/  LDG.E.64 R14, desc[UR6][R12.64] ;  /* 0x000000060c0e7981 */ /* 0x000ea8000c1e1b00 */
[----:B------:R0:W2:Y:S02]  /*0420*/  LDG.E.64 R18, desc[UR6][R26.64] ;  /* 0x000000061a127981 */ /* 0x0000a4000c1e1b00 */
[C---:B0-----:R-:W-:Y:S01]  /*0430*/  IMAD.WIDE R26, R24.reuse, 0x8, R26 ;  /* 0x00000008181a7825 */ /* 0x041fe200078e021a */
[----:B--2---:R-:W-:Y:S02]  /*0440*/  DFMA R18, R14, R18, R16 ;  /* 0x000000120e12722b */ /* 0x004fe40000000010 */
[----:B------:R-:W2:Y:S04]  /*0450*/  LDG.E.64 R16, desc[UR6][R12.64+0x8] ;  /* 0x000008060c107981 */ /* 0x000ea8000c1e1b00 */
[----:B------:R-:W2:Y:S02]  /*0460*/  LDG.E.64 R14, desc[UR6][R26.64] ;  /* 0x000000061a0e7981 */ /* 0x000ea4000c1e1b00 */
[----:B--2---:R-:W-:Y:S01]  /*0470*/  DFMA R14, R16, R14, R18 ;  /* 0x0000000e100e722b */ /* 0x004fe20000000012 */
[----:B------:R-:W-:Y:S01]  /*0480*/  IMAD.WIDE R16, R24, 0x8, R26 ;  /* 0x0000000818107825 */ /* 0x000fe200078e021a */
[----:B------:R-:W2:Y:S04]  /*0490*/  LDG.E.64 R18, desc[UR6][R12.64+0x10] ;  /* 0x000010060c127981 */ /* 0x000ea8000c1e1b00 */
[----:B------:R-:W2:Y:S01]  /*04a0*/  LDG.E.64 R20, desc[UR6][R16.64] ;  /* 0x0000000610147981 */ /* 0x000ea2000c1e1b00 */
[----:B------:R-:W-:-:S04]  /*04b0*/  IADD3 R28, PT, PT, R28, 0x8, RZ ;  /* 0x000000081c1c7810 */ /* 0x000fc80007ffe0ff */
[----:B------:R-:W-:Y:S01]  /*04c0*/  ISETP.NE.AND P0, PT, R28, RZ, PT ;  /* 0x000000ff1c00720c */ /* 0x000fe20003f05270 */
[----:B--2---:R-:W-:Y:S01]  /*04d0*/  DFMA R18, R18, R20, R14 ;  /* 0x000000141212722b */ /* 0x004fe2000000000e */
[C---:B------:R-:W-:Y:S01]  /*04e0*/  IMAD.WIDE R14, R24.reuse, 0x8, R16 ;  /* 0x00000008180e7825 */ /* 0x040fe200078e0210 */
[----:B------:R-:W2:Y:S05]  /*04f0*/  LDG.E.64 R20, desc[UR6][R12.64+0x18] ;  /* 0x000018060c147981 */ /* 0x000eaa000c1e1b00 */
[----:B------:R-:W2:Y:S01]  /*0500*/  LDG.E.64 R14, desc[UR6][R14.64] ;  /* 0x000000060e0e7981 */ /* 0x000ea2000c1e1b00 */
[----:B------:R-:W-:Y:S01]  /*0510*/  LEA R23, R24, R23, 0x3 ;  /* 0x0000001718177211 */ /* 0x000fe200078e18ff */
[----:B------:R-:W-:Y:S01]  /*0520*/  VIADD R29, R29, 0x8 ;  /* 0x000000081d1d7836 */ /* 0x000fe20000000000 */
[----:B--2---:R-:W-:-:S02]  /*0530*/  DFMA R18, R20, R14, R18 ;  /* 0x0000000e1412722b */ /* 0x004fc40000000012 */
[----:B------:R-:W-:Y:S09]  /*0540*/  @P0 BRA `(.L_x_3) ;  /* 0xfffffffc00640947 */ /* 0x000ff2000383ffff */
[----:B------:R-:W-:-:S07]  /*0550*/  MOV R24, R22 ;  /* 0x0000001600187202 */ /* 0x000fce0000000f00 */
.L_x_2:
[----:B------:R-:W-:-:S13]  /*0560*/  ISETP.NE.AND P0, PT, R2, RZ, PT ;  /* 0x000000ff0200720c */ /* 0x000fda0003f05270 */
[----:B------:R-:W-:Y:S05]  /*0570*/  @!P0 BRA `(.L_x_4) ;  /* 0x0000000000c88947 */ /* 0x000fea0003800000 */
[----:B------:R-:W-:-:S04]  /*0580*/  IADD3 R12, PT, PT, R2, -0x1, RZ ;  /* 0xffffffff020c7810 */ /* 0x000fc80007ffe0ff */
[----:B------:R-:W-:-:S13]  /*0590*/  ISETP.GE.U32.AND P0, PT, R12, 0x3, PT ;  /* 0x000000030c00780c */ /* 0x000fda0003f06070 */
[----:B------:R-:W-:Y:S05]  /*05a0*/  @!P0 BRA `(.L_x_5) ;  /* 0x0000000000548947 */ /* 0x000fea0003800000 */
[----:B------:R-:W0:Y:S01]  /*05b0*/  LDC R29, c[0x0][0x38c] ;  /* 0x0000e300ff1d7b82 */ /* 0x000e220000000800 */
[----:B------:R-:W-:-:S04]  /*05c0*/  IMAD.IADD R27, R4, 0x1, R24 ;  /* 0x00000001041b7824 */ /* 0x000fc800078e0218 */
[----:B------:R-:W-:-:S05]  /*05d0*/  IMAD.WIDE R26, R27, 0x8, R10 ;  /* 0x000000081b1a7825 */ /* 0x000fca00078e020a */
[----:B------:R-:W2:Y:S04]  /*05e0*/  LDG.E.64 R22, desc[UR6][R26.64] ;  /* 0x000000061a167981 */ /* 0x000ea8000c1e1b00 */
[----:B------:R-:W3:Y:S01]  /*05f0*/  LDG.E.64 R14, desc[UR6][R26.64+0x8] ;  /* 0x000008061a0e7981 */ /* 0x000ee2000c1e1b00 */
[----:B0-----:R-:W-:-:S04]  /*0600*/  IMAD R13, R24, R29, R25 ;  /* 0x0000001d180d7224 */ /* 0x001fc800078e0219 */
[----:B------:R-:W-:-:S05]  /*0610*/  IMAD.WIDE R12, R13, 0x8, R10 ;  /* 0x000000080d0c7825 */ /* 0x000fca00078e020a */
[----:B------:R0:W2:Y:S02]  /*0620*/  LDG.E.64 R20, desc[UR6][R12.64] ;  /* 0x000000060c147981 */ /* 0x0000a4000c1e1b00 */
[----:B0-----:R-:W-:-:S05]  /*0630*/  IMAD.WIDE R12, R29, 0x8, R12 ;  /* 0x000000081d0c7825 */ /* 0x001fca00078e020c */
[----:B------:R-:W3:Y:S01]  /*0640*/  LDG.E.64 R16, desc[UR6][R12.64] ;  /* 0x000000060c107981 */ /* 0x000ee2000c1e1b00 */
[----:B--2---:R-:W-:Y:S01]  /*0650*/  DFMA R20, R22, R20, R18 ;  /* 0x000000141614722b */ /* 0x004fe20000000012 */
[C---:B------:R-:W-:Y:S02]  /*0660*/  IMAD.WIDE R22, R29.reuse, 0x8, R12 ;  /* 0x000000081d167825 */ /* 0x040fe400078e020c */
[----:B------:R-:W2:Y:S02]  /*0670*/  LDG.E.64 R18, desc[UR6][R26.64+0x18] ;  /* 0x000018061a127981 */ /* 0x000ea4000c1e1b00 */
[----:B------:R-:W-:-:S06]  /*0680*/  IMAD.WIDE R28, R29, 0x8, R22 ;  /* 0x000000081d1c7825 */ /* 0x000fcc00078e0216 */
[----:B------:R-:W2:Y:S01]  /*0690*/  LDG.E.64 R28, desc[UR6][R28.64] ;  /* 0x000000061c1c7981 */ /* 0x000ea2000c1e1b00 */
[----:B---3--:R-:W-:-:S03]  /*06a0*/  DFMA R20, R14, R16, R20 ;  /* 0x000000100e14722b */ /* 0x008fc60000000014 */
[----:B------:R-:W3:Y:S04]  /*06b0*/  LDG.E.64 R16, desc[UR6][R26.64+0x10] ;  /* 0x000010061a107981 */ /* 0x000ee8000c1e1b00 */
[----:B------:R-:W3:Y:S01]  /*06c0*/  LDG.E.64 R14, desc[UR6][R22.64] ;  /* 0x00000006160e7981 */ /* 0x000ee2000c1e1b00 */
[----:B------:R-:W-:Y:S01]  /*06d0*/  IADD3 R24, PT, PT, R24, 0x4, RZ ;  /* 0x0000000418187810 */ /* 0x000fe20007ffe0ff */
[----:B---3--:R-:W-:-:S08]  /*06e0*/  DFMA R14, R16, R14, R20 ;  /* 0x0000000e100e722b */ /* 0x008fd00000000014 */
[----:B--2---:R-:W-:-:S11]  /*06f0*/  DFMA R18, R18, R28, R14 ;  /* 0x0000001c1212722b */ /* 0x004fd6000000000e */
.L_x_5:
[----:B------:R-:W-:-:S13]  /*0700*/  LOP3.LUT P0, R12, R6, 0x3, RZ, 0xc0, !PT ;  /* 0x00000003060c7812 */ /* 0x000fda000780c0ff */
[----:B------:R-:W-:Y:S05]  /*0710*/  @!P0 BRA `(.L_x_4) ;  /* 0x0000000000608947 */ /* 0x000fea0003800000 */
[----:B------:R-:W-:Y:S02]  /*0720*/  ISETP.NE.AND P0, PT, R12, 0x1, PT ;  /* 0x000000010c00780c */ /* 0x000fe40003f05270 */
[----:B------:R-:W-:-:S04]  /*0730*/  LOP3.LUT R6, R6, 0x1, RZ, 0xc0, !PT ;  /* 0x0000000106067812 */ /* 0x000fc800078ec0ff */
[----:B------:R-:W-:-:S07]  /*0740*/  ISETP.NE.U32.AND P1, PT, R6, 0x1, PT ;  /* 0x000000010600780c */ /* 0x000fce0003f25070 */
[----:B------:R-:W0:Y:S01]  /*0750*/  @P0 LDC R21, c[0x0][0x38c] ;  /* 0x0000e300ff150b82 */ /* 0x000e220000000800 */
[----:B------:R-:W-:-:S05]  /*0760*/  @P0 IADD3 R29, PT, PT, R4, R24, RZ ;  /* 0x00000018041d0210 */ /* 0x000fca0007ffe0ff */
[----:B------:R-:W-:Y:S02]  /*0770*/  @P0 IMAD.WIDE R28, R29, 0x8, R10 ;  /* 0x000000081d1c0825 */ /* 0x000fe400078e020a */
[----:B------:R-:W1:Y:S03]  /*0780*/  @!P1 LDC R23, c[0x0][0x38c] ;  /* 0x0000e300ff179b82 */ /* 0x000e660000000800 */
[----:B------:R-:W2:Y:S01]  /*0790*/  @P0 LDG.E.64 R14, desc[UR6][R28.64] ;  /* 0x000000061c0e0981 */ /* 0x000ea2000c1e1b00 */
[----:B0-----:R-:W-:-:S04]  /*07a0*/  @P0 IMAD R17, R24, R21, R25 ;  /* 0x0000001518110224 */ /* 0x001fc800078e0219 */
[----:B------:R-:W-:-:S04]  /*07b0*/  @P0 IMAD.WIDE R16, R17, 0x8, R10 ;  /* 0x0000000811100825 */ /* 0x000fc800078e020a */
[----:B------:R-:W-:Y:S01]  /*07c0*/  @P0 VIADD R24, R24, 0x2 ;  /* 0x0000000218180836 */ /* 0x000fe20000000000 */
[----:B------:R-:W2:Y:S01]  /*07d0*/  @P0 LDG.E.64 R12, desc[UR6][R16.64] ;  /* 0x00000006100c0981 */ /* 0x000ea2000c1e1b00 */
[----:B------:R-:W-:-:S03]  /*07e0*/  @P0 IMAD.WIDE R20, R21, 0x8, R16 ;  /* 0x0000000815140825 */ /* 0x000fc600078e0210 */
[----:B------:R-:W-:Y:S01]  /*07f0*/  @!P1 IADD3 R27, PT, PT, R4, R24, RZ ;  /* 0x00000018041b9210 */ /* 0x000fe20007ffe0ff */
[----:B-1----:R-:W-:Y:S02]  /*0800*/  @!P1 IMAD R23, R24, R23, R25 ;  /* 0x0000001718179224 */ /* 0x002fe400078e0219 */
[----:B------:R-:W3:Y:S02]  /*0810*/  @P0 LDG.E.64 R20, desc[UR6][R20.64] ;  /* 0x0000000614140981 */ /* 0x000ee4000c1e1b00 */
[--C-:B------:R-:W-:Y:S02]  /*0820*/  @!P1 IMAD.WIDE R26, R27, 0x8, R10.reuse ;  /* 0x000000081b1a9825 */ /* 0x100fe400078e020a */
[----:B------:R-:W3:Y:S02]  /*0830*/  @P0 LDG.E.64 R16, desc[UR6][R28.64+0x8] ;  /* 0x000008061c100981 */ /* 0x000ee4000c1e1b00 */
[----:B------:R-:W-:Y:S02]  /*0840*/  @!P1 IMAD.WIDE R22, R23, 0x8, R10 ;  /* 0x0000000817169825 */ /* 0x000fe400078e020a */
[----:B------:R-:W4:Y:S04]  /*0850*/  @!P1 LDG.E.64 R26, desc[UR6][R26.64] ;  /* 0x000000061a1a9981 */ /* 0x000f28000c1e1b00 */
[----:B------:R-:W4:Y:S01]  /*0860*/  @!P1 LDG.E.64 R22, desc[UR6][R22.64] ;  /* 0x0000000616169981 */ /* 0x000f22000c1e1b00 */
[----:B--2---:R-:W-:-:S08]  /*0870*/  @P0 DFMA R12, R14, R12, R18 ;  /* 0x0000000c0e0c022b */ /* 0x004fd00000000012 */
[----:B---3--:R-:W-:-:S08]  /*0880*/  @P0 DFMA R18, R16, R20, R12 ;  /* 0x000000141012022b */ /* 0x008fd0000000000c */
[----:B----4-:R-:W-:-:S11]  /*0890*/  @!P1 DFMA R18, R26, R22, R18 ;  /* 0x000000161a12922b */ /* 0x010fd60000000012 */
.L_x_4:
[----:B------:R-:W-:-:S05]  /*08a0*/  IADD3 R13, PT, PT, R4, R25, RZ ;  /* 0x00000019040d7210 */ /* 0x000fca0007ffe0ff */
[----:B------:R-:W-:-:S05]  /*08b0*/  IMAD.WIDE R12, R13, 0x8, R10 ;  /* 0x000000080d0c7825 */ /* 0x000fca00078e020a */
[----:B------:R-:W2:Y:S01]  /*08c0*/  LDG.E.64 R14, desc[UR6][R12.64] ;  /* 0x000000060c0e7981 */ /* 0x000ea2000c1e1b00 */
[----:B------:R-:W0:Y:S01]  /*08d0*/  LDCU UR4, c[0x0][0x360] ;  /* 0x00006c00ff0477ac */ /* 0x000e220008000800 */
[----:B------:R-:W0:Y:S02]  /*08e0*/  LDC R6, c[0x0][0x370] ;  /* 0x0000dc00ff067b82 */ /* 0x000e240000000800 */
[----:B0-----:R-:W-:-:S05]  /*08f0*/  IMAD R7, R6, UR4, R7 ;  /* 0x0000000406077c24 */ /* 0x001fca000f8e0207 */
[----:B------:R-:W-:Y:S01]  /*0900*/  ISETP.GE.AND P0, PT, R7, R0, PT ;  /* 0x000000000700720c */ /* 0x000fe20003f06270 */
[----:B--2---:R-:W-:-:S07]  /*0910*/  DADD R14, R14, -R18 ;  /* 0x000000000e0e7229 */ /* 0x004fce0000000812 */
[----:B------:R0:W-:Y:S05]  /*0920*/  STG.E.64 desc[UR6][R12.64], R14 ;  /* 0x0000000e0c007986 */ /* 0x0001ea000c101b06 */
[----:B------:R-:W-:Y:S05]  /*0930*/  @!P0 BRA `(.L_x_6) ;  /* 0xfffffff8003c8947 */ /* 0x000fea000383ffff */
.L_x_1:
[----:B------:R-:W-:Y:S05]  /*0940*/  BSYNC.RECONVERGENT B0 ;  /* 0x0000000000007941 */ /* 0x000fea0003800200 */
.L_x_0:
[----:B------:R-:W1:Y:S01]  /*0950*/  LDCU UR4, c[0x0][0x364] ;  /* 0x00006c80ff0477ac */ /* 0x000e620008000800 */
[----:B------:R-:W1:Y:S02]  /*0960*/  LDC R4, c[0x0][0x374] ;  /* 0x0000dd00ff047b82 */ /* 0x000e640000000800 */
[----:B-1----:R-:W-:-:S05]  /*0970*/  IMAD R5, R4, UR4, R5 ;  /* 0x0000000404057c24 */ /* 0x002fca000f8e0205 */
[----:B------:R-:W-:-:S13]  /*0980*/  ISETP.GE.AND P0, PT, R5, R0, PT ;  /* 0x000000000500720c */ /* 0x000fda0003f06270 */
[----:B------:R-:W-:Y:S05]  /*0990*/  @!P0 BRA `(.L_x_7) ;  /* 0xfffffff800048947 */ /* 0x000fea000383ffff */
[----:B------:R-:W-:Y:S05]  /*09a0*/  EXIT ;  /* 0x000000000000794d */ /* 0x000fea0003800000 */
.L_x_8:
[----:B------:R-:W-:-:S00]  /*09b0*/  BRA `(.L_x_8) ;  /* 0xfffffffc00fc7947 */ /* 0x000fc0000383ffff */
[----:B------:R-:W-:-:S00]  /*09c0*/  NOP ;  /* 0x0000000000007918 */ /* 0x000fc00000000000 */
        /* <DEDUP_REMOVED lines=11> */
.L_x_31:


//--------------------- .text._Z4TRSMPdiii        --------------------------
	.section	.text._Z4TRSMPdiii,"ax",@progbits
	.align	128
        .global         _Z4TRSMPdiii
        .type           _Z4TRSMPdiii,@function
        .size           _Z4TRSMPdiii,(.L_x_30 - _Z4TRSMPdiii)
        .other          _Z4TRSMPdiii,@"STO_CUDA_ENTRY STV_DEFAULT"
_Z4TRSMPdiii:
.text._Z4TRSMPdiii:
[----:B------:R-:W-:Y:S08]  /*0000*/  LDC R1, c[0x0][0x37c] ;  /* 0x0000df00ff017b82 */ /* 0x000ff00000000800 */
[----:B------:R-:W0:Y:S01]  /*0010*/  LDC.64 R4, c[0x0][0x388] ;  /* 0x0000e200ff047b82 */ /* 0x000e220000000a00 */
[----:B------:R-:W1:Y:S01]  /*0020*/  S2R R0, SR_TID.X ;  /* 0x0000000000007919 */ /* 0x000e620000002100 */
[----:B------:R-:W2:Y:S06]  /*0030*/  LDCU.64 UR6, c[0x0][0x358] ;  /* 0x00006b00ff0677ac */ /* 0x000eac0008000a00 */
[----:B------:R-:W3:Y:S08]  /*0040*/  LDC R3, c[0x0][0x390] ;  /* 0x0000e400ff037b82 */ /* 0x000ef00000000800 */
[----:B------:R-:W4:Y:S08]  /*0050*/  LDC.64 R20, c[0x0][0x380] ;  /* 0x0000e000ff147b82 */ /* 0x000f300000000a00 */
[----:B------:R-:W1:Y:S01]  /*0060*/  S2UR UR4, SR_CTAID.X ;  /* 0x00000000000479c3 */ /* 0x000e620000002500 */
[----:B0-----:R-:W-:Y:S01]  /*0070*/  IMAD R9, R5, R4, RZ ;  /* 0x0000000405097224 */ /* 0x001fe200078e02ff */
[----:B------:R-:W-:-:S04]  /*0080*/  SHF.R.S32.HI R2, RZ, 0x1f, R4 ;  /* 0x0000001fff027819 */ /* 0x000fc80000011404 */
[C---:B------:R-:W-:Y:S02]  /*0090*/  IADD3 R6, P0, PT, R9.reuse, R4, RZ ;  /* 0x0000000409067210 */ /* 0x040fe40007f1e0ff */
[----:B------:R-:W1:Y:S02]  /*00a0*/  LDC R7, c[0x0][0x360] ;  /* 0x0000d800ff077b82 */ /* 0x000e640000000800 */
[----:B------:R-:W-:Y:S02]  /*00b0*/  LEA.HI.X.SX32 R2, R9, R2, 0x1, P0 ;  /* 0x0000000209027211 */ /* 0x000fe400000f0eff */
[----:B---3--:R-:W-:Y:S02]  /*00c0*/  ISETP.GE.AND P0, PT, R3, 0x1, PT ;  /* 0x000000010300780c */ /* 0x008fe40003f06270 */
[----:B----4-:R-:W-:-:S04]  /*00d0*/  LEA R20, P1, R6, R20, 0x3 ;  /* 0x0000001406147211 */ /* 0x010fc800078218ff */
[----:B------:R-:W-:Y:S01]  /*00e0*/  LEA.HI.X R21, R6, R21, R2, 0x3, P1 ;  /* 0x0000001506157211 */ /* 0x000fe200008f1c02 */
[----:B-1----:R-:W-:-:S06]  /*00f0*/  IMAD R2, R7, UR4, R0 ;  /* 0x0000000407027c24 */ /* 0x002fcc000f8e0200 */
[----:B--2---:R-:W-:Y:S05]  /*0100*/  @!P0 BRA `(.L_x_9) ;  /* 0x0000000c006c8947 */ /* 0x004fea0003800000 */
[C---:B------:R-:W-:Y:S01]  /*0110*/  VIADD R6, R3.reuse, 0xffffffff ;  /* 0xffffffff03067836 */ /* 0x040fe20000000000 */
[----:B------:R-:W-:-:S04]  /*0120*/  LOP3.LUT R14, R3, 0xf, RZ, 0xc0, !PT ;  /* 0x0000000f030e7812 */ /* 0x000fc800078ec0ff */
[----:B------:R-:W-:Y:S01]  /*0130*/  ISETP.GE.U32.AND P1, PT, R6, 0xf, PT ;  /* 0x0000000f0600780c */ /* 0x000fe20003f26070 */
[----:B------:R-:W-:Y:S01]  /*0140*/  IMAD.MOV.U32 R6, RZ, RZ, RZ ;  /* 0x000000ffff067224 */ /* 0x000fe200078e00ff */
[----:B------:R-:W-:-:S11]  /*0150*/  ISETP.NE.AND P2, PT, R14, RZ, PT ;  /* 0x000000ff0e00720c */ /* 0x000fd60003f45270 */
[----:B------:R-:W-:Y:S05]  /*0160*/  @!P1 BRA `(.L_x_10) ;  /* 0x0000000400a49947 */ /* 0x000fea0003800000 */
[----:B------:R-:W0:Y:S01]  /*0170*/  S2UR UR5, SR_CgaCtaId ;  /* 0x00000000000579c3 */ /* 0x000e220000008800 */
[----:B------:R-:W-:Y:S01]  /*0180*/  UMOV UR4, 0x400 ;  /* 0x0000040000047882 */ /* 0x000fe20000000000 */
[----:B------:R-:W-:Y:S01]  /*0190*/  LOP3.LUT R6, R3, 0x7ffffff0, RZ, 0xc0, !PT ;  /* 0x7ffffff003067812 */ /* 0x000fe200078ec0ff */
[----:B0-----:R-:W-:-:S03]  /*01a0*/  ULEA UR5, UR5, UR4, 0x18 ;  /* 0x0000000405057291 */ /* 0x001fc6000f8ec0ff */
[----:B------:R-:W-:-:S09]  /*01b0*/  UMOV UR4, URZ ;  /* 0x000000ff00047c82 */ /* 0x000fd20008000000 */
.L_x_11:
[----:B-1----:R-:W-:-:S04]  /*01c0*/  IMAD R10, R5, UR4, R0 ;  /* 0x00000004050a7c24 */ /* 0x002fc8000f8e0200 */
[----:B------:R-:W-:-:S06]  /*01d0*/  IMAD.WIDE.U32 R8, R10, 0x8, R20 ;  /* 0x000000080a087825 */ /* 0x000fcc00078e0014 */
[----:B------:R-:W2:Y:S01]  /*01e0*/  LDG.E.64 R8, desc[UR6][R8.64] ;  /* 0x0000000608087981 */ /* 0x000ea2000c1e1b00 */
[----:B------:R-:W-:Y:S01]  /*01f0*/  IMAD R11, R3, UR4, R0 ;  /* 0x00000004030b7c24 */ /* 0x000fe2000f8e0200 */
[----:B------:R-:W-:-:S04]  /*0200*/  IADD3 R12, PT, PT, R10, R5, RZ ;  /* 0x000000050a0c7210 */ /* 0x000fc80007ffe0ff */
[----:B------:R-:W-:Y:S01]  /*0210*/  LEA R15, R11, UR5, 0x3 ;  /* 0x000000050b0f7c11 */ /* 0x000fe2000f8e18ff */
[----:B------:R-:W-:-:S04]  /*0220*/  IMAD.WIDE.U32 R10, R12, 0x8, R20 ;  /* 0x000000080c0a7825 */ /* 0x000fc800078e0014 */
[----:B--2---:R0:W-:Y:S01]  /*0230*/  STS.64 [R15], R8 ;  /* 0x000000080f007388 */ /* 0x0041e20000000a00 */
[----:B------:R-:W-:Y:S06]  /*0240*/  BAR.SYNC.DEFER_BLOCKING 0x0 ;  /* 0x0000000000007b1d */ /* 0x000fec0000010000 */
[----:B------:R-:W2:Y:S01]  /*0250*/  LDG.E.64 R10, desc[UR6][R10.64] ;  /* 0x000000060a0a7981 */ /* 0x000ea2000c1e1b00 */
[----:B------:R-:W-:Y:S02]  /*0260*/  IMAD R16, R3, 0x8, R15 ;  /* 0x0000000803107824 */ /* 0x000fe400078e020f */
[----:B------:R-:W-:-:S04]  /*0270*/  IMAD.IADD R17, R12, 0x1, R5 ;  /* 0x000000010c117824 */ /* 0x000fc800078e0205 */
[C---:B------:R-:W-:Y:S01]  /*0280*/  IMAD.WIDE.U32 R12, R17.reuse, 0x8, R20 ;  /* 0x00000008110c7825 */ /* 0x040fe200078e0014 */
[----:B--2---:R1:W-:Y:S01]  /*0290*/  STS.64 [R16], R10 ;  /* 0x0000000a10007388 */ /* 0x0043e20000000a00 */
[----:B------:R-:W-:Y:S06]  /*02a0*/  BAR.SYNC.DEFER_BLOCKING 0x0 ;  /* 0x0000000000007b1d */ /* 0x000fec0000010000 */
[----:B------:R-:W2:Y:S01]  /*02b0*/  LDG.E.64 R12, desc[UR6][R12.64] ;  /* 0x000000060c0c7981 */ /* 0x000ea2000c1e1b00 */
[----:B------:R-:W-:Y:S01]  /*02c0*/  IADD3 R18, PT, PT, R17, R5, RZ ;  /* 0x0000000511127210 */ /* 0x000fe20007ffe0ff */
[----:B------:R-:W-:-:S04]  /*02d0*/  IMAD R17, R3, 0x8, R16 ;  /* 0x0000000803117824 */ /* 0x000fc800078e0210 */
[C---:B0-----:R-:W-:Y:S01]  /*02e0*/  IMAD.WIDE.U32 R8, R18.reuse, 0x8, R20 ;  /* 0x0000000812087825 */ /* 0x041fe200078e0014 */
[----:B--2---:R0:W-:Y:S01]  /*02f0*/  STS.64 [R17], R12 ;  /* 0x0000000c11007388 */ /* 0x0041e20000000a00 */
[----:B------:R-:W-:Y:S06]  /*0300*/  BAR.SYNC.DEFER_BLOCKING 0x0 ;  /* 0x0000000000007b1d */ /* 0x000fec0000010000 */
[----:B------:R-:W2:Y:S01]  /*0310*/  LDG.E.64 R8, desc[UR6][R8.64] ;  /* 0x0000000608087981 */ /* 0x000ea2000c1e1b00 */
[----:B------:R-:W-:Y:S01]  /*0320*/  LEA R15, R3, R17, 0x3 ;  /* 0x00000011030f7211 */ /* 0x000fe200078e18ff */
[----:B------:R-:W-:-:S04]  /*0330*/  IMAD.IADD R18, R18, 0x1, R5 ;  /* 0x0000000112127824 */ /* 0x000fc800078e0205 */
[C---:B-1----:R-:W-:Y:S01]  /*0340*/  IMAD.WIDE.U32 R10, R18.reuse, 0x8, R20 ;  /* 0x00000008120a7825 */ /* 0x042fe200078e0014 */
[----:B--2---:R1:W-:Y:S01]  /*0350*/  STS.64 [R15], R8 ;  /* 0x000000080f007388 */ /* 0x0043e20000000a00 */
[----:B------:R-:W-:Y:S06]  /*0360*/  BAR.SYNC.DEFER_BLOCKING 0x0 ;  /* 0x0000000000007b1d */ /* 0x000fec0000010000 */
[----:B------:R-:W2:Y:S01]  /*0370*/  LDG.E.64 R10, desc[UR6][R10.64] ;  /* 0x000000060a0a7981 */ /* 0x000ea2000c1e1b00 */
[----:B------:R-:W-:Y:S02]  /*0380*/  IMAD R16, R3, 0x8, R15 ;  /* 0x0000000803107824 */ /* 0x000fe400078e020f */
[----:B------:R-:W-:-:S04]  /*0390*/  IMAD.IADD R18, R18, 0x1, R5 ;  /* 0x0000000112127824 */ /* 0x000fc800078e0205 */
[C---:B0-----:R-:W-:Y:S01]  /*03a0*/  IMAD.WIDE.U32 R12, R18.reuse, 0x8, R20 ;  /* 0x00000008120c7825 */ /* 0x041fe200078e0014 */
[----:B--2---:R0:W-:Y:S01]  /*03b0*/  STS.64 [R16], R10 ;  /* 0x0000000a10007388 */ /* 0x0041e20000000a00 */
[----:B------:R-:W-:Y:S06]  /*03c0*/  BAR.SYNC.DEFER_BLOCKING 0x0 ;  /* 0x0000000000007b1d */ /* 0x000fec0000010000 */
[----:B------:R-:W2:Y:S01]  /*03d0*/  LDG.E.64 R12, desc[UR6][R12.64] ;  /* 0x000000060c0c7981 */ /* 0x000ea2000c1e1b00 */
[----:B------:R-:W-:Y:S01]  /*03e0*/  IMAD R17, R3, 0x8, R16 ;  /* 0x0000000803117824 */ /* 0x000fe200078e0210 */
[----:B------:R-:W-:-:S05]  /*03f0*/  IADD3 R18, PT, PT, R18, R5, RZ ;  /* 0x0000000512127210 */ /* 0x000fca0007ffe0ff */
[C---:B-1----:R-:W-:Y:S01]  /*0400*/  IMAD.WIDE.U32 R8, R18.reuse, 0x8, R20 ;  /* 0x0000000812087825 */ /* 0x042fe200078e0014 */
[----:B--2---:R1:W-:Y:S01]  /*0410*/  STS.64 [R17], R12 ;  /* 0x0000000c11007388 */ /* 0x0043e20000000a00 */
[----:B------:R-:W-:Y:S06]  /*0420*/  BAR.SYNC.DEFER_BLOCKING 0x0 ;  /* 0x0000000000007b1d */ /* 0x000fec0000010000 */
[----:B------:R-:W2:Y:S01]  /*0430*/  LDG.E.64 R8, desc[UR6][R8.64] ;  /* 0x0000000608087981 */ /* 0x000ea2000c1e1b00 */
[----:B------:R-:W-:Y:S01]  /*0440*/  LEA R15, R3, R17, 0x3 ;  /* 0x00000011030f7211 */ /* 0x000fe200078e18ff */
[----:B------:R-:W-:-:S04]  /*0450*/  IMAD.IADD R18, R18, 0x1, R5 ;  /* 0x0000000112127824 */ /* 0x000fc800078e0205 */
[C---:B0-----:R-:W-:Y:S01]  /*0460*/  IMAD.WIDE.U32 R10, R18.reuse, 0x8, R20 ;  /* 0x00000008120a7825 */ /* 0x041fe200078e0014 */
[----:B--2---:R0:W-:Y:S01]  /*0470*/  STS.64 [R15], R8 ;  /* 0x000000080f007388 */ /* 0x0041e20000000a00 */
[----:B------:R-:W-:Y:S06]  /*0480*/  BAR.SYNC.DEFER_BLOCKING 0x0 ;  /* 0x0000000000007b1d */ /* 0x000fec0000010000 */
[----:B------:R-:W2:Y:S01]  /*0490*/  LDG.E.64 R10, desc[UR6][R10.64] ;  /* 0x000000060a0a7981 */ /* 0x000ea2000c1e1b00 */
[----:B------:R-:W-:Y:S02]  /*04a0*/  IMAD R16, R3, 0x8, R15 ;  /* 0x0000000803107824 */ /* 0x000fe400078e020f */
[----:B------:R-:W-:-:S04]  /*04b0*/  IMAD.IADD R18, R18, 0x1, R5 ;  /* 0x0000000112127824 */ /* 0x000fc800078e0205 */
[C---:B-1----:R-:W-:Y:S01]  /*04c0*/  IMAD.WIDE.U32 R12, R18.reuse, 0x8, R20 ;  /* 0x00000008120c7825 */ /* 0x042fe200078e0014 */
[----:B--2---:R1:W-:Y:S01]  /*04d0*/  STS.64 [R16], R10 ;  /* 0x0000000a10007388 */ /* 0x0043e20000000a00 */
[----:B------:R-:W-:Y:S06]  /*04e0*/  BAR.SYNC.DEFER_BLOCKING 0x0 ;  /* 0x0000000000007b1d */ /* 0x000fec0000010000 */
[----:B------:R-:W2:Y:S01]  /*04f0*/  LDG.E.64 R12, desc[UR6][R12.64] ;  /* 0x000000060c0c7981 */ /* 0x000ea2000c1e1b00 */
[----:B------:R-:W-:Y:S01]  /*0500*/  IMAD R17, R3, 0x8, R16 ;  /* 0x0000000803117824 */ /* 0x000fe200078e0210 */
[----:B------:R-:W-:-:S05]  /*0510*/  IADD3 R18, PT, PT, R18, R5, RZ ;  /* 0x0000000512127210 */ /* 0x000fca0007ffe0ff */
        /* <DEDUP_REMOVED lines=36> */
[----:B0-----:R-:W-:Y:S01]  /*0760*/  IMAD.WIDE.U32 R8, R19, 0x8, R20 ;  /* 0x0000000813087825 */ /* 0x001fe200078e0014 */
[----:B--2---:R1:W-:Y:S01]  /*0770*/  STS.64 [R17], R12 ;  /* 0x0000000c11007388 */ /* 0x0043e20000000a00 */
[----:B------:R-:W-:Y:S06]  /*0780*/  BAR.SYNC.DEFER_BLOCKING 0x0 ;  /* 0x0000000000007b1d */ /* 0x000fec0000010000 */
[----:B------:R-:W2:Y:S01]  /*0790*/  LDG.E.64 R8, desc[UR6][R8.64] ;  /* 0x0000000608087981 */ /* 0x000ea2000c1e1b00 */
[----:B------:R-:W-:Y:S01]  /*07a0*/  UIADD3 UR4, UPT, UPT, UR4, 0x10, URZ ;  /* 0x0000001004047890 */ /* 0x000fe2000fffe0ff */
[----:B------:R-:W-:-:S05]  /*07b0*/  IMAD R15, R3, 0x8, R17 ;  /* 0x00000008030f7824 */ /* 0x000fca00078e0211 */
[----:B------:R-:W-:Y:S01]  /*07c0*/  ISETP.NE.AND P1, PT, R6, UR4, PT ;  /* 0x0000000406007c0c */ /* 0x000fe2000bf25270 */
[----:B--2---:R1:W-:Y:S01]  /*07d0*/  STS.64 [R15], R8 ;  /* 0x000000080f007388 */ /* 0x0043e20000000a00 */
[----:B------:R-:W-:Y:S11]  /*07e0*/  BAR.SYNC.DEFER_BLOCKING 0x0 ;  /* 0x0000000000007b1d */ /* 0x000ff60000010000 */
[----:B------:R-:W-:Y:S05]  /*07f0*/  @P1 BRA `(.L_x_11) ;  /* 0xfffffff800701947 */ /* 0x000fea000383ffff */
.L_x_10:
[----:B------:R-:W-:Y:S05]  /*0800*/  @!P2 BRA `(.L_x_9) ;  /* 0x0000000400aca947 */ /* 0x000fea0003800000 */
[----:B------:R-:W-:Y:S02]  /*0810*/  ISETP.GE.U32.AND P1, PT, R14, 0x8, PT ;  /* 0x000000080e00780c */ /* 0x000fe40003f26070 */
[----:B-1----:R-:W-:-:S04]  /*0820*/  LOP3.LUT R15, R3, 0x7, RZ, 0xc0, !PT ;  /* 0x00000007030f7812 */ /* 0x002fc800078ec0ff */
[----:B------:R-:W-:-:S07]  /*0830*/  ISETP.NE.AND P2, PT, R15, RZ, PT ;  /* 0x000000ff0f00720c */ /* 0x000fce0003f45270 */
[----:B------:R-:W-:Y:S06]  /*0840*/  @!P1 BRA `(.L_x_12) ;  /* 0x0000000000d49947 */ /* 0x000fec0003800000 */
[----:B------:R-:W-:-:S04]  /*0850*/  IMAD R10, R6, R5, R0 ;  /* 0x00000005060a7224 */ /* 0x000fc800078e0200 */
[----:B------:R-:W-:-:S06]  /*0860*/  IMAD.WIDE.U32 R8, R10, 0x8, R20 ;  /* 0x000000080a087825 */ /* 0x000fcc00078e0014 */
[----:B------:R-:W2:Y:S01]  /*0870*/  LDG.E.64 R8, desc[UR6][R8.64] ;  /* 0x0000000608087981 */ /* 0x000ea2000c1e1b00 */
[----:B------:R-:W0:Y:S01]  /*0880*/  S2UR UR5, SR_CgaCtaId ;  /* 0x00000000000579c3 */ /* 0x000e220000008800 */
[----:B------:R-:W-:Y:S01]  /*0890*/  UMOV UR4, 0x400 ;  /* 0x0000040000047882 */ /* 0x000fe20000000000 */
[----:B------:R-:W-:Y:S01]  /*08a0*/  IMAD R11, R6, R3, R0 ;  /* 0x00000003060b7224 */ /* 0x000fe200078e0200 */
[----:B------:R-:W-:Y:S01]  /*08b0*/  IADD3 R12, PT, PT, R10, R5, RZ ;  /* 0x000000050a0c7210 */ /* 0x000fe20007ffe0ff */
[----:B0-----:R-:W-:-:S06]  /*08c0*/  ULEA UR4, UR5, UR4, 0x18 ;  /* 0x0000000405047291 */ /* 0x001fcc000f8ec0ff */
        /* <DEDUP_REMOVED lines=37> */
[----:B0-----:R-:W-:Y:S01]  /*0b20*/  IMAD.WIDE.U32 R10, R19, 0x8, R20 ;  /* 0x00000008130a7825 */ /* 0x001fe200078e0014 */
[----:B--2---:R1:W-:Y:S01]  /*0b30*/  STS.64 [R14], R8 ;  /* 0x000000080e007388 */ /* 0x0043e20000000a00 */
[----:B------:R-:W-:Y:S06]  /*0b40*/  BAR.SYNC.DEFER_BLOCKING 0x0 ;  /* 0x0000000000007b1d */ /* 0x000fec0000010000 */
[----:B------:R-:W2:Y:S01]  /*0b50*/  LDG.E.64 R10, desc[UR6][R10.64] ;  /* 0x000000060a0a7981 */ /* 0x000ea2000c1e1b00 */
[----:B------:R-:W-:Y:S02]  /*0b60*/  IMAD R19, R3, 0x8, R14 ;  /* 0x0000000803137824 */ /* 0x000fe400078e020e */
[----:B------:R-:W-:-:S03]  /*0b70*/  VIADD R6, R6, 0x8 ;  /* 0x0000000806067836 */ /* 0x000fc60000000000 */
[----:B--2---:R1:W-:Y:S01]  /*0b80*/  STS.64 [R19], R10 ;  /* 0x0000000a13007388 */ /* 0x0043e20000000a00 */
[----:B------:R-:W-:Y:S06]  /*0b90*/  BAR.SYNC.DEFER_BLOCKING 0x0 ;  /* 0x0000000000007b1d */ /* 0x000fec0000010000 */
.L_x_12:
[----:B------:R-:W-:Y:S05]  /*0ba0*/  @!P2 BRA `(.L_x_9) ;  /* 0x0000000000c4a947 */ /* 0x000fea0003800000 */
[----:B------:R-:W-:Y:S02]  /*0bb0*/  ISETP.GE.U32.AND P1, PT, R15, 0x4, PT ;  /* 0x000000040f00780c */ /* 0x000fe40003f26070 */
[----:B------:R-:W-:-:S04]  /*0bc0*/  LOP3.LUT R16, R3, 0x3, RZ, 0xc0, !PT ;  /* 0x0000000303107812 */ /* 0x000fc800078ec0ff */
[----:B------:R-:W-:-:S07]  /*0bd0*/  ISETP.NE.AND P2, PT, R16, RZ, PT ;  /* 0x000000ff1000720c */ /* 0x000fce0003f45270 */
[----:B------:R-:W-:Y:S06]  /*0be0*/  @!P1 BRA `(.L_x_13) ;  /* 0x0000000000749947 */ /* 0x000fec0003800000 */
[----:B-1----:R-:W-:-:S04]  /*0bf0*/  IMAD R10, R6, R5, R0 ;  /* 0x00000005060a7224 */ /* 0x002fc800078e0200 */
        /* <DEDUP_REMOVED lines=17> */
[----:B------:R-:W3:Y:S01]  /*0d10*/  LDG.E.64 R12, desc[UR6][R12.64] ;  /* 0x000000060c0c7981 */ /* 0x000ee2000c1e1b00 */
[----:B------:R-:W-:Y:S01]  /*0d20*/  IADD3 R19, PT, PT, R17, R5, RZ ;  /* 0x0000000511137210 */ /* 0x000fe20007ffe0ff */
[----:B------:R-:W-:-:S04]  /*0d30*/  IMAD R17, R3, 0x8, R15 ;  /* 0x0000000803117824 */ /* 0x000fc800078e020f */
[----:B0-----:R-:W-:Y:S01]  /*0d40*/  IMAD.WIDE.U32 R8, R19, 0x8, R20 ;  /* 0x0000000813087825 */ /* 0x001fe200078e0014 */
[----:B---3--:R2:W-:Y:S01]  /*0d50*/  STS.64 [R17], R12 ;  /* 0x0000000c11007388 */ /* 0x0085e20000000a00 */
[----:B------:R-:W-:Y:S06]  /*0d60*/  BAR.SYNC.DEFER_BLOCKING 0x0 ;  /* 0x0000000000007b1d */ /* 0x000fec0000010000 */
[----:B------:R-:W3:Y:S01]  /*0d70*/  LDG.E.64 R8, desc[UR6][R8.64] ;  /* 0x0000000608087981 */ /* 0x000ee2000c1e1b00 */
[----:B------:R-:W-:Y:S01]  /*0d80*/  IMAD R19, R3, 0x8, R17 ;  /* 0x0000000803137824 */ /* 0x000fe200078e0211 */
[----:B------:R-:W-:-:S04]  /*0d90*/  IADD3 R6, PT, PT, R6, 0x4, RZ ;  /* 0x0000000406067810 */ /* 0x000fc80007ffe0ff */
[----:B---3--:R2:W-:Y:S01]  /*0da0*/  STS.64 [R19], R8 ;  /* 0x0000000813007388 */ /* 0x0085e20000000a00 */
[----:B------:R-:W-:Y:S06]  /*0db0*/  BAR.SYNC.DEFER_BLOCKING 0x0 ;  /* 0x0000000000007b1d */ /* 0x000fec0000010000 */
.L_x_13:
[----:B------:R-:W-:Y:S05]  /*0dc0*/  @!P2 BRA `(.L_x_9) ;  /* 0x00000000003ca947 */ /* 0x000fea0003800000 */
[----:B------:R-:W0:Y:S01]  /*0dd0*/  S2UR UR5, SR_CgaCtaId ;  /* 0x00000000000579c3 */ /* 0x000e220000008800 */
[----:B------:R-:W-:Y:S02]  /*0de0*/  UMOV UR4, 0x400 ;  /* 0x0000040000047882 */ /* 0x000fe40000000000 */
[----:B0-----:R-:W-:-:S03]  /*0df0*/  ULEA UR5, UR5, UR4, 0x18 ;  /* 0x0000000405057291 */ /* 0x001fc6000f8ec0ff */
[----:B------:R-:W-:-:S09]  /*0e00*/  UMOV UR4, URZ ;  /* 0x000000ff00047c82 */ /* 0x000fd20008000000 */
.L_x_14:
[----:B012---:R-:W-:-:S04]  /*0e10*/  IMAD R9, R6, R5, R0 ;  /* 0x0000000506097224 */ /* 0x007fc800078e0200 */
[----:B------:R-:W-:-:S06]  /*0e20*/  IMAD.WIDE.U32 R8, R9, 0x8, R20 ;  /* 0x0000000809087825 */ /* 0x000fcc00078e0014 */
[----:B------:R-:W2:Y:S01]  /*0e30*/  LDG.E.64 R8, desc[UR6][R8.64] ;  /* 0x0000000608087981 */ /* 0x000ea2000c1e1b00 */
[----:B------:R-:W-:Y:S01]  /*0e40*/  UIADD3 UR4, UPT, UPT, UR4, 0x1, URZ ;  /* 0x0000000104047890 */ /* 0x000fe2000fffe0ff */
[C---:B------:R-:W-:Y:S02]  /*0e50*/  IMAD R10, R6.reuse, R3, R0 ;  /* 0x00000003060a7224 */ /* 0x040fe400078e0200 */
[----:B------:R-:W-:-:S03]  /*0e60*/  VIADD R6, R6, 0x1 ;  /* 0x0000000106067836 */ /* 0x000fc60000000000 */
[----:B------:R-:W-:Y:S02]  /*0e70*/  ISETP.NE.AND P1, PT, R16, UR4, PT ;  /* 0x0000000410007c0c */ /* 0x000fe4000bf25270 */
[----:B------:R-:W-:-:S05]  /*0e80*/  LEA R11, R10, UR5, 0x3 ;  /* 0x000000050a0b7c11 */ /* 0x000fca000f8e18ff */
[----:B--2---:R0:W-:Y:S01]  /*0e90*/  STS.64 [R11], R8 ;  /* 0x000000080b007388 */ /* 0x0041e20000000a00 */
[----:B------:R-:W-:Y:S06]  /*0ea0*/  BAR.SYNC.DEFER_BLOCKING 0x0 ;  /* 0x0000000000007b1d */ /* 0x000fec0000010000 */
[----:B------:R-:W-:Y:S05]  /*0eb0*/  @P1 BRA `(.L_x_14) ;  /* 0xfffffffc00d41947 */ /* 0x000fea000383ffff */
.L_x_9:
[----:B------:R-:W-:-:S04]  /*0ec0*/  IADD3 R3, PT, PT, R5, -R4, -R3 ;  /* 0x8000000405037210 */ /* 0x000fc80007ffe803 */
[----:B------:R-:W-:-:S13]  /*0ed0*/  ISETP.GE.AND P1, PT, R2, R3, PT ;  /* 0x000000030200720c */ /* 0x000fda0003f26270 */
[----:B------:R-:W-:Y:S05]  /*0ee0*/  @P1 EXIT ;  /* 0x000000000000194d */ /* 0x000fea0003800000 */
[----:B------:R-:W-:Y:S05]  /*0ef0*/  @!P0 EXIT ;  /* 0x000000000000894d */ /* 0x000fea0003800000 */
[----:B------:R-:W3:Y:S02]  /*0f00*/  LDCU UR4, c[0x0][0x370] ;  /* 0x00006e00ff0477ac */ /* 0x000ee40008000800 */
[----:B---3--:R-:W-:-:S07]  /*0f10*/  IMAD R5, R7, UR4, RZ ;  /* 0x0000000407057c24 */ /* 0x008fce000f8e02ff */
.L_x_23:
[----:B------:R-:W3:Y:S01]  /*0f20*/  LDCU UR4, c[0x0][0x390] ;  /* 0x00007200ff0477ac */ /* 0x000ee20008000800 */
[----:B------:R-:W-:Y:S01]  /*0f30*/  IMAD.MOV.U32 R7, RZ, RZ, RZ ;  /* 0x000000ffff077224 */ /* 0x000fe200078e00ff */
[----:B------:R-:W-:Y:S01]  /*0f40*/  PRMT R6, RZ, 0x7610, R6 ;  /* 0x00007610ff067816 */ /* 0x000fe20000000006 */
[----:B------:R-:W4:Y:S01]  /*0f50*/  LDCU UR5, c[0x0][0x38c] ;  /* 0x00007180ff0577ac */ /* 0x000f220008000800 */
[----:B012---:R-:W-:Y:S01]  /*0f60*/  PRMT R8, RZ, 0x7610, R8 ;  /* 0x00007610ff087816 */ /* 0x007fe20000000008 */
[----:B---3--:R-:W-:Y:S01]  /*0f70*/  VIADD R4, R2, UR4 ;  /* 0x0000000402047c36 */ /* 0x008fe20008000000 */
[----:B------:R-:W-:-:S03]  /*0f80*/  IADD3 R2, PT, PT, R5, R2, RZ ;  /* 0x0000000205027210 */ /* 0x000fc60007ffe0ff */
[----:B----4-:R-:W-:Y:S01]  /*0f90*/  IMAD R10, R4, UR5, RZ ;  /* 0x00000005040a7c24 */ /* 0x010fe2000f8e02ff */
[----:B------:R-:W-:-:S13]  /*0fa0*/  ISETP.GE.AND P1, PT, R2, R3, PT ;  /* 0x000000030200720c */ /* 0x000fda0003f26270 */
.L_x_22:
[----:B------:R-:W-:Y:S02]  /*0fb0*/  ISETP.NE.AND P0, PT, R7, RZ, PT ;  /* 0x000000ff0700720c */ /* 0x000fe40003f05270 */
[----:B------:R-:W-:-:S11]  /*0fc0*/  CS2R R16, SRZ ;  /* 0x0000000000107805 */ /* 0x000fd6000001ff00 */
[----:B------:R-:W-:Y:S05]  /*0fd0*/  @!P0 BRA `(.L_x_15) ;  /* 0x0000000800e48947 */ /* 0x000fea0003800000 */
[C---:B------:R-:W-:Y:S01]  /*0fe0*/  ISETP.GE.U32.AND P0, PT, R7.reuse, 0x10, PT ;  /* 0x000000100700780c */ /* 0x040fe20003f06070 */
[----:B------:R-:W-:Y:S01]  /*0ff0*/  IMAD.MOV.U32 R9, RZ, RZ, RZ ;  /* 0x000000ffff097224 */ /* 0x000fe200078e00ff */
[----:B------:R-:W-:Y:S02]  /*1000*/  LOP3.LUT P2, RZ, R7, 0xf, RZ, 0xc0, !PT ;  /* 0x0000000f07ff7812 */ /* 0x000fe4000784c0ff */
[----:B------:R-:W-:-:S09]  /*1010*/  CS2R R16, SRZ ;  /* 0x0000000000107805 */ /* 0x000fd2000001ff00 */
[----:B------:R-:W-:Y:S05]  /*1020*/  @!P0 BRA `(.L_x_16) ;  /* 0x00000004003c8947 */ /* 0x000fea0003800000 */
[----:B------:R-:W0:Y:S01]  /*1030*/  S2UR UR5, SR_CgaCtaId ;  /* 0x00000000000579c3 */ /* 0x000e220000008800 */
[----:B------:R-:W-:Y:S01]  /*1040*/  UMOV UR4, 0x400 ;  /* 0x0000040000047882 */ /* 0x000fe20000000000 */
[C---:B------:R-:W-:Y:S02]  /*1050*/  LOP3.LUT R26, R7.reuse, 0xfffffff0, RZ, 0xc0, !PT ;  /* 0xfffffff0071a7812 */ /* 0x040fe400078ec0ff */
[----:B------:R-:W-:Y:S02]  /*1060*/  CS2R R16, SRZ ;  /* 0x0000000000107805 */ /* 0x000fe4000001ff00 */
[----:B------:R-:W-:Y:S02]  /*1070*/  LOP3.LUT R9, R7, 0x7ffffff0, RZ, 0xc0, !PT ;  /* 0x7ffffff007097812 */ /* 0x000fe400078ec0ff */
[----:B------:R-:W-:Y:S01]  /*1080*/  MOV R11, R10 ;  /* 0x0000000a000b7202 */ /* 0x000fe20000000f00 */
[----:B------:R-:W-:Y:S01]  /*1090*/  IMAD.MOV R26, RZ, RZ, -R26 ;  /* 0x000000ffff1a7224 */ /* 0x000fe200078e0a1a */
[----:B0-----:R-:W-:-:S06]  /*10a0*/  ULEA UR4, UR5, UR4, 0x18 ;  /* 0x0000000405047291 */ /* 0x001fcc000f8ec0ff */
[----:B------:R-:W-:-:S07]  /*10b0*/  LEA R0, R7, UR4, 0x3 ;  /* 0x0000000407007c11 */ /* 0x000fce000f8e18ff */
.L_x_17:
[----:B------:R-:W-:Y:S01]  /*10c0*/  IMAD.WIDE R28, R11, 0x8, R20 ;  /* 0x000000080b1c7825 */ /* 0x000fe200078e0214 */
[----:B------:R-:W0:Y:S01]  /*10d0*/  LDS.64 R12, [R0] ;  /* 0x00000000000c7984 */ /* 0x000e220000000a00 */
[----:B------:R-:W1:Y:S03]  /*10e0*/  LDC R27, c[0x0][0x390] ;  /* 0x0000e400ff1b7b82 */ /* 0x000e660000000800 */
[----:B------:R-:W0:Y:S04]  /*10f0*/  LDG.E.64 R18, desc[UR6][R28.64] ;  /* 0x000000061c127981 */ /* 0x000e28000c1e1b00 */
[----:B------:R-:W2:Y:S04]  /*1100*/  LDG.E.64 R14, desc[UR6][R28.64+0x8] ;  /* 0x000008061c0e7981 */ /* 0x000ea8000c1e1b00 */
[----:B------:R-:W3:Y:S01]  /*1110*/  LDG.E.64 R22, desc[UR6][R28.64+0x10] ;  /* 0x000010061c167981 */ /* 0x000ee2000c1e1b00 */
[----:B-1----:R-:W-:-:S05]  /*1120*/  IMAD R24, R27, 0x8, R0 ;  /* 0x000000081b187824 */ /* 0x002fca00078e0200 */
[----:B------:R-:W-:Y:S01]  /*1130*/  LEA R30, R27, R24, 0x3 ;  /* 0x000000181b1e7211 */ /* 0x000fe200078e18ff */
[----:B0-----:R-:W-:Y:S01]  /*1140*/  DFMA R16, R18, R12, R16 ;  /* 0x0000000c1210722b */ /* 0x001fe20000000010 */
[----:B------:R-:W2:Y:S04]  /*1150*/  LDS.64 R12, [R24] ;  /* 0x00000000180c7984 */ /* 0x000ea80000000a00 */
[----:B------:R-:W4:Y:S03]  /*1160*/  LDG.E.64 R18, desc[UR6][R28.64+0x28] ;  /* 0x000028061c127981 */ /* 0x000f26000c1e1b00 */
[----:B--2---:R-:W-:Y:S02]  /*1170*/  DFMA R14, R14, R12, R16 ;  /* 0x0000000c0e0e722b */ /* 0x004fe40000000010 */
[----:B------:R-:W2:Y:S04]  /*1180*/  LDG.E.64 R16, desc[UR6][R28.64+0x18] ;  /* 0x000018061c107981 */ /* 0x000ea8000c1e1b00 */
[----:B------:R-:W3:Y:S02]  /*1190*/  LDS.64 R12, [R30] ;  /* 0x000000001e0c7984 */ /* 0x000ee40000000a00 */
[----:B---3--:R-:W-:-:S02]  /*11a0*/  DFMA R22, R22, R12, R14 ;  /* 0x0000000c1616722b */ /* 0x008fc4000000000e */
[----:B------:R-:W3:Y:S01]  /*11b0*/  LDG.E.64 R12, desc[UR6][R28.64+0x20] ;  /* 0x000020061c0c7981 */ /* 0x000ee2000c1e1b00 */
[----:B------:R-:W-:-:S05]  /*11c0*/  IMAD R32, R27, 0x8, R30 ;  /* 0x000000081b207824 */ /* 0x000fca00078e021e */
[----:B------:R-:W2:Y:S01]  /*11d0*/  LDS.64 R14, [R32] ;  /* 0x00000000200e7984 */ /* 0x000ea20000000a00 */
[----:B------:R-:W-:-:S05]  /*11e0*/  IMAD R24, R27, 0x8, R32 ;  /* 0x000000081b187824 */ /* 0x000fca00078e0220 */
[----:B------:R-:W-:Y:S01]  /*11f0*/  LEA R30, R27, R24, 0x3 ;  /* 0x000000181b1e7211 */ /* 0x000fe200078e18ff */
[----:B--2---:R-:W-:Y:S01]  /*1200*/  DFMA R16, R16, R14, R22 ;  /* 0x0000000e1010722b */ /* 0x004fe20000000016 */
[----:B------:R-:W3:Y:S04]  /*1210*/  LDS.64 R14, [R24] ;  /* 0x00000000180e7984 */ /* 0x000ee80000000a00 */
[----:B------:R-:W2:Y:S03]  /*1220*/  LDG.E.64 R22, desc[UR6][R28.64+0x40] ;  /* 0x000040061c167981 */ /* 0x000ea6000c1e1b00 */
[----:B---3--:R-:W-:Y:S02]  /*1230*/  DFMA R14, R12, R14, R16 ;  /* 0x0000000e0c0e722b */ /* 0x008fe40000000010 */
[----:B------:R-:W3:Y:S04]  /*1240*/  LDG.E.64 R16, desc[UR6][R28.64+0x30] ;  /* 0x000030061c107981 */ /* 0x000ee8000c1e1b00 */
[----:B------:R-:W4:Y:S02]  /*1250*/  LDS.64 R12, [R30] ;  /* 0x000000001e0c7984 */ /* 0x000f240000000a00 */
[----:B----4-:R-:W-:-:S02]  /*1260*/  DFMA R18, R18, R12, R14 ;  /* 0x0000000c1212722b */ /* 0x010fc4000000000e */
[----:B------:R-:W4:Y:S01]  /*1270*/  LDG.E.64 R12, desc[UR6][R28.64+0x38] ;  /* 0x000038061c0c7981 */ /* 0x000f22000c1e1b00 */
[----:B------:R-:W-:-:S05]  /*1280*/  IMAD R32, R27, 0x8, R30 ;  /* 0x000000081b207824 */ /* 0x000fca00078e021e */
[----:B------:R-:W3:Y:S01]  /*1290*/  LDS.64 R14, [R32] ;  /* 0x00000000200e7984 */ /* 0x000ee20000000a00 */
[----:B------:R-:W-:-:S05]  /*12a0*/  IMAD R24, R27, 0x8, R32 ;  /* 0x000000081b187824 */ /* 0x000fca00078e0220 */
[----:B------:R-:W-:Y:S01]  /*12b0*/  LEA R30, R27, R24, 0x3 ;  /* 0x000000181b1e7211 */ /* 0x000fe200078e18ff */
[----:B---3--:R-:W-:Y:S01]  /*12c0*/  DFMA R14, R16, R14, R18 ;  /* 0x0000000e100e722b */ /* 0x008fe20000000012 */
[----:B------:R-:W4:Y:S07]  /*12d0*/  LDS.64 R16, [R24] ;  /* 0x0000000018107984 */ /* 0x000f2e0000000a00 */
[----:B----4-:R-:W-:Y:S01]  /*12e0*/  DFMA R16, R12, R16, R14 ;  /* 0x000000100c10722b */ /* 0x010fe2000000000e */
[----:B------:R-:W3:Y:S04]  /*12f0*/  LDG.E.64 R12, desc[UR6][R28.64+0x48] ;  /* 0x000048061c0c7981 */ /* 0x000ee8000c1e1b00 */
[----:B------:R-:W2:Y:S03]  /*1300*/  LDS.64 R14, [R30] ;  /* 0x000000001e0e7984 */ /* 0x000ea60000000a00 */
[----:B--2---:R-:W-:-:S02]  /*1310*/  DFMA R22, R22, R14, R16 ;  /* 0x0000000e1616722b */ /* 0x004fc40000000010 */
[----:B------:R-:W2:Y:S04]  /*1320*/  LDG.E.64 R16, desc[UR6][R28.64+0x50] ;  /* 0x000050061c107981 */ /* 0x000ea8000c1e1b00 */
[----:B------:R-:W4:Y:S01]  /*1330*/  LDG.E.64 R14, desc[UR6][R28.64+0x58] ;  /* 0x000058061c0e7981 */ /* 0x000f22000c1e1b00 */
[----:B------:R-:W-:-:S05]  /*1340*/  IMAD R32, R27, 0x8, R30 ;  /* 0x000000081b207824 */ /* 0x000fca00078e021e */
[----:B------:R-:W3:Y:S01]  /*1350*/  LDS.64 R18, [R32] ;  /* 0x0000000020127984 */ /* 0x000ee20000000a00 */
[----:B------:R-:W-:-:S05]  /*1360*/  IMAD R34, R27, 0x8, R32 ;  /* 0x000000081b227824 */ /* 0x000fca00078e0220 */
[----:B------:R-:W-:Y:S01]  /*1370*/  LEA R30, R27, R34, 0x3 ;  /* 0x000000221b1e7211 */ /* 0x000fe200078e18ff */
[----:B---3--:R-:W-:Y:S01]  /*1380*/  DFMA R12, R12, R18, R22 ;  /* 0x000000120c0c722b */ /* 0x008fe20000000016 */
[----:B------:R-:W2:Y:S04]  /*1390*/  LDS.64 R18, [R34] ;  /* 0x0000000022127984 */ /* 0x000ea80000000a00 */
[----:B------:R-:W3:Y:S03]  /*13a0*/  LDG.E.64 R22, desc[UR6][R28.64+0x78] ;  /* 0x000078061c167981 */ /* 0x000ee6000c1e1b00 */
[----:B--2---:R-:W-:Y:S02]  /*13b0*/  DFMA R18, R16, R18, R12 ;  /* 0x000000121012722b */ /* 0x004fe4000000000c */
[----:B------:R-:W2:Y:S04]  /*13c0*/  LDG.E.64 R12, desc[UR6][R28.64+0x60] ;  /* 0x000060061c0c7981 */ /* 0x000ea8000c1e1b00 */
[----:B------:R-:W4:Y:S02]  /*13d0*/  LDS.64 R16, [R30] ;  /* 0x000000001e107984 */ /* 0x000f240000000a00 */
[----:B----4-:R-:W-:-:S02]  /*13e0*/  DFMA R14, R14, R16, R18 ;  /* 0x000000100e0e722b */ /* 0x010fc40000000012 */
[----:B------:R-:W4:Y:S04]  /*13f0*/  LDG.E.64 R16, desc[UR6][R28.64+0x68] ;  /* 0x000068061c107981 */ /* 0x000f28000c1e1b00 */
[----:B------:R-:W5:Y:S01]  /*1400*/  LDG.E.64 R18, desc[UR6][R28.64+0x70] ;  /* 0x000070061c127981 */ /* 0x000f62000c1e1b00 */
[----:B------:R-:W-:-:S05]  /*1410*/  IMAD R32, R27, 0x8, R30 ;  /* 0x000000081b207824 */ /* 0x000fca00078e021e */
[----:B------:R-:W2:Y:S01]  /*1420*/  LDS.64 R24, [R32] ;  /* 0x0000000020187984 */ /* 0x000ea20000000a00 */
[----:B------:R-:W-:-:S05]  /*1430*/  VIADD R26, R26, 0x10 ;  /* 0x000000101a1a7836 */ /* 0x000fca0000000000 */
[----:B------:R-:W-:Y:S01]  /*1440*/  ISETP.NE.AND P0, PT, R26, RZ, PT ;  /* 0x000000ff1a00720c */ /* 0x000fe20003f05270 */
[----:B------:R-:W-:Y:S01]  /*1450*/  VIADD R11, R11, 0x10 ;  /* 0x000000100b0b7836 */ /* 0x000fe20000000000 */
[C---:B------:R-:W-:Y:S01]  /*1460*/  LEA R0, R27.reuse, R0, 0x7 ;  /* 0x000000001b007211 */ /* 0x040fe200078e38ff */
[----:B--2---:R-:W-:Y:S01]  /*1470*/  DFMA R14, R12, R24, R14 ;  /* 0x000000180c0e722b */ /* 0x004fe2000000000e */
[----:B------:R-:W-:-:S05]  /*1480*/  IMAD R24, R27, 0x8, R32 ;  /* 0x000000081b187824 */ /* 0x000fca00078e0220 */
[----:B------:R-:W4:Y:S01]  /*1490*/  LDS.64 R12, [R24] ;  /* 0x00000000180c7984 */ /* 0x000f220000000a00 */
[----:B------:R-:W-:Y:S01]  /*14a0*/  LEA R34, R27, R24, 0x3 ;  /* 0x000000181b227211 */ /* 0x000fe200078e18ff */
[----:B----4-:R-:W-:-:S04]  /*14b0*/  DFMA R16, R16, R12, R14 ;  /* 0x0000000c1010722b */ /* 0x010fc8000000000e */
[----:B------:R-:W5:Y:S01]  /*14c0*/  LDS.64 R12, [R34] ;  /* 0x00000000220c7984 */ /* 0x000f620000000a00 */
[----:B------:R-:W-:-:S06]  /*14d0*/  IMAD R14, R27, 0x8, R34 ;  /* 0x000000081b0e7824 */ /* 0x000fcc00078e0222 */
[----:B------:R-:W3:Y:S01]  /*14e0*/  LDS.64 R14, [R14] ;  /* 0x000000000e0e7984 */ /* 0x000ee20000000a00 */
[----:B-----5:R-:W-:-:S08]  /*14f0*/  DFMA R16, R18, R12, R16 ;  /* 0x0000000c1210722b */ /* 0x020fd00000000010 */
[----:B---3--:R-:W-:Y:S01]  /*1500*/  DFMA R16, R22, R14, R16 ;  /* 0x0000000e1610722b */ /* 0x008fe20000000010 */
[----:B------:R-:W-:Y:S10]  /*1510*/  @P0 BRA `(.L_x_17) ;  /* 0xfffffff800e80947 */ /* 0x000ff4000383ffff */
.L_x_16:
[----:B------:R-:W-:Y:S05]  /*1520*/  @!P2 BRA `(.L_x_15) ;  /* 0x000000040090a947 */ /* 0x000fea0003800000 */
[----:B------:R-:W-:-:S04]  /*1530*/  LOP3.LUT R11, R8, 0xf, RZ, 0xc0, !PT ;  /* 0x0000000f080b7812 */ /* 0x000fc800078ec0ff */
[C---:B------:R-:W-:Y:S01]  /*1540*/  LOP3.LUT P2, RZ, R11.reuse, 0x7, RZ, 0xc0, !PT ;  /* 0x000000070bff7812 */ /* 0x040fe2000784c0ff */
[----:B------:R-:W-:-:S05]  /*1550*/  VIADD R0, R11, 0xffffffff ;  /* 0xffffffff0b007836 */ /* 0x000fca0000000000 */
[----:B------:R-:W-:-:S13]  /*1560*/  ISETP.GE.U32.AND P0, PT, R0, 0x7, PT ;  /* 0x000000070000780c */ /* 0x000fda0003f06070 */
[----:B------:R-:W-:Y:S05]  /*1570*/  @!P0 BRA `(.L_x_18) ;  /* 0x0000000000a08947 */ /* 0x000fea0003800000 */
[----:B------:R-:W-:Y:S01]  /*1580*/  IADD3 R13, PT, PT, R10, R9, RZ ;  /* 0x000000090a0d7210 */ /* 0x000fe20007ffe0ff */
[----:B------:R-:W0:Y:S01]  /*1590*/  S2R R26, SR_CgaCtaId ;  /* 0x00000000001a7919 */ /* 0x000e220000008800 */
[----:B------:R-:W1:Y:S03]  /*15a0*/  LDC R0, c[0x0][0x390] ;  /* 0x0000e400ff007b82 */ /* 0x000e660000000800 */
[----:B------:R-:W-:-:S05]  /*15b0*/  IMAD.WIDE R12, R13, 0x8, R20 ;  /* 0x000000080d0c7825 */ /* 0x000fca00078e0214 */
[----:B------:R-:W2:Y:S04]  /*15c0*/  LDG.E.64 R24, desc[UR6][R12.64] ;  /* 0x000000060c187981 */ /* 0x000ea8000c1e1b00 */
[----:B------:R-:W3:Y:S04]  /*15d0*/  LDG.E.64 R22, desc[UR6][R12.64+0x8] ;  /* 0x000008060c167981 */ /* 0x000ee8000c1e1b00 */
[----:B------:R-:W4:Y:S04]  /*15e0*/  LDG.E.64 R14, desc[UR6][R12.64+0x10] ;  /* 0x000010060c0e7981 */ /* 0x000f28000c1e1b00 */
[----:B------:R-:W5:Y:S01]  /*15f0*/  LDG.E.64 R18, desc[UR6][R12.64+0x18] ;  /* 0x000018060c127981 */ /* 0x000f62000c1e1b00 */
[----:B------:R-:W-:-:S04]  /*1600*/  MOV R11, 0x400 ;  /* 0x00000400000b7802 */ /* 0x000fc80000000f00 */
[----:B0-----:R-:W-:Y:S01]  /*1610*/  LEA R26, R26, R11, 0x18 ;  /* 0x0000000b1a1a7211 */ /* 0x001fe200078ec0ff */
[----:B-1----:R-:W-:-:S04]  /*1620*/  IMAD R11, R9, R0, R7 ;  /* 0x00000000090b7224 */ /* 0x002fc800078e0207 */
[----:B------:R-:W-:-:S05]  /*1630*/  IMAD R11, R11, 0x8, R26 ;  /* 0x000000080b0b7824 */ /* 0x000fca00078e021a */
[----:B------:R-:W2:Y:S02]  /*1640*/  LDS.64 R26, [R11] ;  /* 0x000000000b1a7984 */ /* 0x000ea40000000a00 */
[----:B--2---:R-:W-:Y:S01]  /*1650*/  DFMA R24, R24, R26, R16 ;  /* 0x0000001a1818722b */ /* 0x004fe20000000010 */
[----:B------:R-:W-:-:S05]  /*1660*/  IMAD R27, R0, 0x8, R11 ;  /* 0x00000008001b7824 */ /* 0x000fca00078e020b */
[----:B------:R-:W3:Y:S01]  /*1670*/  LDS.64 R16, [R27] ;  /* 0x000000001b107984 */ /* 0x000ee20000000a00 */
[----:B------:R-:W-:Y:S01]  /*1680*/  LEA R29, R0, R27, 0x3 ;  /* 0x0000001b001d7211 */ /* 0x000fe200078e18ff */
[----:B---3--:R-:W-:-:S04]  /*1690*/  DFMA R24, R22, R16, R24 ;  /* 0x000000101618722b */ /* 0x008fc80000000018 */
[----:B------:R-:W4:Y:S01]  /*16a0*/  LDS.64 R22, [R29] ;  /* 0x000000001d167984 */ /* 0x000f220000000a00 */
[----:B------:R-:W-:-:S03]  /*16b0*/  IMAD R31, R0, 0x8, R29 ;  /* 0x00000008001f7824 */ /* 0x000fc600078e021d */
[----:B------:R-:W2:Y:S01]  /*16c0*/  LDG.E.64 R16, desc[UR6][R12.64+0x20] ;  /* 0x000020060c107981 */ /* 0x000ea2000c1e1b00 */
[----:B----4-:R-:W-:-:S03]  /*16d0*/  DFMA R24, R14, R22, R24 ;  /* 0x000000160e18722b */ /* 0x010fc60000000018 */
[----:B------:R-:W5:Y:S04]  /*16e0*/  LDS.64 R22, [R31] ;  /* 0x000000001f167984 */ /* 0x000f680000000a00 */
[----:B------:R-:W3:Y:S01]  /*16f0*/  LDG.E.64 R14, desc[UR6][R12.64+0x28] ;  /* 0x000028060c0e7981 */ /* 0x000ee2000c1e1b00 */
[----:B-----5:R-:W-:-:S03]  /*1700*/  DFMA R24, R18, R22, R24 ;  /* 0x000000161218722b */ /* 0x020fc60000000018 */
[----:B------:R-:W4:Y:S04]  /*1710*/  LDG.E.64 R18, desc[UR6][R12.64+0x30] ;  /* 0x000030060c127981 */ /* 0x000f28000c1e1b00 */
[----:B------:R-:W5:Y:S01]  /*1720*/  LDG.E.64 R22, desc[UR6][R12.64+0x38] ;  /* 0x000038060c167981 */ /* 0x000f62000c1e1b00 */
[----:B------:R-:W-:Y:S01]  /*1730*/  IMAD R11, R0, 0x8, R31 ;  /* 0x00000008000b7824 */ /* 0x000fe200078e021f */
[----:B------:R-:W-:-:S04]  /*1740*/  IADD3 R9, PT, PT, R9, 0x8, RZ ;  /* 0x0000000809097810 */ /* 0x000fc80007ffe0ff */
[----:B------:R-:W2:Y:S01]  /*1750*/  LDS.64 R26, [R11] ;  /* 0x000000000b1a7984 */ /* 0x000ea20000000a00 */
[----:B------:R-:W-:-:S05]  /*1760*/  LEA R33, R0, R11, 0x3 ;  /* 0x0000000b00217211 */ /* 0x000fca00078e18ff */
[----:B------:R-:W3:Y:S01]  /*1770*/  LDS.64 R28, [R33] ;  /* 0x00000000211c7984 */ /* 0x000ee20000000a00 */
[----:B------:R-:W-:Y:S01]  /*1780*/  IMAD R35, R0, 0x8, R33 ;  /* 0x0000000800237824 */ /* 0x000fe200078e0221 */
[----:B--2---:R-:W-:-:S04]  /*1790*/  DFMA R26, R16, R26, R24 ;  /* 0x0000001a101a722b */ /* 0x004fc80000000018 */
[----:B------:R-:W4:Y:S01]  /*17a0*/  LDS.64 R16, [R35] ;  /* 0x0000000023107984 */ /* 0x000f220000000a00 */
[----:B------:R-:W-:-:S06]  /*17b0*/  IMAD R24, R0, 0x8, R35 ;  /* 0x0000000800187824 */ /* 0x000fcc00078e0223 */
[----:B------:R-:W5:Y:S01]  /*17c0*/  LDS.64 R24, [R24] ;  /* 0x0000000018187984 */ /* 0x000f620000000a00 */
[----:B---3--:R-:W-:-:S08]  /*17d0*/  DFMA R14, R14, R28, R26 ;  /* 0x0000001c0e0e722b */ /* 0x008fd0000000001a */
[----:B----4-:R-:W-:-:S08]  /*17e0*/  DFMA R16, R18, R16, R14 ;  /* 0x000000101210722b */ /* 0x010fd0000000000e */
[----:B-----5:R-:W-:-:S11]  /*17f0*/  DFMA R16, R22, R24, R16 ;  /* 0x000000181610722b */ /* 0x020fd60000000010 */
.L_x_18:
[----:B------:R-:W-:Y:S05]  /*1800*/  @!P2 BRA `(.L_x_15) ;  /* 0x0000000000d8a947 */ /* 0x000fea0003800000 */
[----:B------:R-:W-:-:S04]  /*1810*/  LOP3.LUT R0, R6, 0xffff, RZ, 0xc0, !PT ;  /* 0x0000ffff06007812 */ /* 0x000fc800078ec0ff */
[C---:B------:R-:W-:Y:S02]  /*1820*/  LOP3.LUT R11, R0.reuse, 0x7, RZ, 0xc0, !PT ;  /* 0x00000007000b7812 */ /* 0x040fe400078ec0ff */
[----:B------:R-:W-:-:S03]  /*1830*/  LOP3.LUT R0, R0, 0x3, RZ, 0xc0, !PT ;  /* 0x0000000300007812 */ /* 0x000fc600078ec0ff */
[----:B------:R-:W-:Y:S01]  /*1840*/  VIADD R11, R11, 0xffffffff ;  /* 0xffffffff0b0b7836 */ /* 0x000fe20000000000 */
[----:B------:R-:W-:-:S04]  /*1850*/  ISETP.NE.AND P2, PT, R0, RZ, PT ;  /* 0x000000ff0000720c */ /* 0x000fc80003f45270 */
[----:B------:R-:W-:-:S13]  /*1860*/  ISETP.GE.U32.AND P0, PT, R11, 0x3, PT ;  /* 0x000000030b00780c */ /* 0x000fda0003f06070 */
[----:B------:R-:W-:Y:S05]  /*1870*/  @!P0 BRA `(.L_x_19) ;  /* 0x0000000000608947 */ /* 0x000fea0003800000 */
[----:B------:R-:W-:Y:S01]  /*1880*/  IMAD.IADD R29, R10, 0x1, R9 ;  /* 0x000000010a1d7824 */ /* 0x000fe200078e0209 */
[----:B------:R-:W0:Y:S01]  /*1890*/  S2R R24, SR_CgaCtaId ;  /* 0x0000000000187919 */ /* 0x000e220000008800 */
[----:B------:R-:W1:Y:S02]  /*18a0*/  LDC R30, c[0x0][0x390] ;  /* 0x0000e400ff1e7b82 */ /* 0x000e640000000800 */
[----:B------:R-:W-:-:S05]  /*18b0*/  IMAD.WIDE R28, R29, 0x8, R20 ;  /* 0x000000081d1c7825 */ /* 0x000fca00078e0214 */
[----:B------:R-:W2:Y:S04]  /*18c0*/  LDG.E.64 R22, desc[UR6][R28.64] ;  /* 0x000000061c167981 */ /* 0x000ea8000c1e1b00 */
[----:B------:R-:W3:Y:S04]  /*18d0*/  LDG.E.64 R18, desc[UR6][R28.64+0x8] ;  /* 0x000008061c127981 */ /* 0x000ee8000c1e1b00 */
[----:B------:R-:W4:Y:S04]  /*18e0*/  LDG.E.64 R14, desc[UR6][R28.64+0x10] ;  /* 0x000010061c0e7981 */ /* 0x000f28000c1e1b00 */
[----:B------:R-:W5:Y:S01]  /*18f0*/  LDG.E.64 R12, desc[UR6][R28.64+0x18] ;  /* 0x000018061c0c7981 */ /* 0x000f62000c1e1b00 */
[----:B------:R-:W-:-:S04]  /*1900*/  MOV R11, 0x400 ;  /* 0x00000400000b7802 */ /* 0x000fc80000000f00 */
[----:B0-----:R-:W-:Y:S01]  /*1910*/  LEA R24, R24, R11, 0x18 ;  /* 0x0000000b18187211 */ /* 0x001fe200078ec0ff */
[C---:B-1----:R-:W-:Y:S02]  /*1920*/  IMAD R11, R9.reuse, R30, R7 ;  /* 0x0000001e090b7224 */ /* 0x042fe400078e0207 */
[----:B------:R-:W-:-:S03]  /*1930*/  VIADD R9, R9, 0x4 ;  /* 0x0000000409097836 */ /* 0x000fc60000000000 */
[----:B------:R-:W-:-:S05]  /*1940*/  LEA R11, R11, R24, 0x3 ;  /* 0x000000180b0b7211 */ /* 0x000fca00078e18ff */
[----:B------:R-:W2:Y:S01]  /*1950*/  LDS.64 R24, [R11] ;  /* 0x000000000b187984 */ /* 0x000ea20000000a00 */
[----:B------:R-:W-:-:S05]  /*1960*/  IMAD R31, R30, 0x8, R11 ;  /* 0x000000081e1f7824 */ /* 0x000fca00078e020b */
[----:B------:R-:W3:Y:S01]  /*1970*/  LDS.64 R26, [R31] ;  /* 0x000000001f1a7984 */ /* 0x000ee20000000a00 */
[----:B--2---:R-:W-:Y:S01]  /*1980*/  DFMA R24, R22, R24, R16 ;  /* 0x000000181618722b */ /* 0x004fe20000000010 */
[----:B------:R-:W-:-:S05]  /*1990*/  IMAD R23, R30, 0x8, R31 ;  /* 0x000000081e177824 */ /* 0x000fca00078e021f */
[----:B------:R-:W-:Y:S02]  /*19a0*/  LEA R30, R30, R23, 0x3 ;  /* 0x000000171e1e7211 */ /* 0x000fe400078e18ff */
[----:B---3--:R-:W-:Y:S01]  /*19b0*/  DFMA R18, R18, R26, R24 ;  /* 0x0000001a1212722b */ /* 0x008fe20000000018 */
[----:B------:R-:W4:Y:S04]  /*19c0*/  LDS.64 R22, [R23] ;  /* 0x0000000017167984 */ /* 0x000f280000000a00 */
[----:B------:R-:W5:Y:S03]  /*19d0*/  LDS.64 R16, [R30] ;  /* 0x000000001e107984 */ /* 0x000f660000000a00 */
[----:B----4-:R-:W-:-:S08]  /*19e0*/  DFMA R14, R14, R22, R18 ;  /* 0x000000160e0e722b */ /* 0x010fd00000000012 */
[----:B-----5:R-:W-:-:S11]  /*19f0*/  DFMA R16, R12, R16, R14 ;  /* 0x000000100c10722b */ /* 0x020fd6000000000e */
.L_x_19:
[----:B------:R-:W-:Y:S05]  /*1a00*/  @!P2 BRA `(.L_x_15) ;  /* 0x000000000058a947 */ /* 0x000fea0003800000 */
[----:B------:R-:W-:Y:S01]  /*1a10*/  IMAD.IADD R13, R10, 0x1, R9 ;  /* 0x000000010a0d7824 */ /* 0x000fe200078e0209 */
[----:B------:R-:W0:Y:S01]  /*1a20*/  S2R R18, SR_CgaCtaId ;  /* 0x0000000000127919 */ /* 0x000e220000008800 */
[----:B------:R-:W1:Y:S02]  /*1a30*/  LDC R24, c[0x0][0x390] ;  /* 0x0000e400ff187b82 */ /* 0x000e640000000800 */
[----:B------:R-:W-:-:S05]  /*1a40*/  IMAD.WIDE R12, R13, 0x8, R20 ;  /* 0x000000080d0c7825 */ /* 0x000fca00078e0214 */
[----:B------:R-:W2:Y:S01]  /*1a50*/  LDG.E.64 R14, desc[UR6][R12.64] ;  /* 0x000000060c0e7981 */ /* 0x000ea2000c1e1b00 */
[----:B------:R-:W-:Y:S02]  /*1a60*/  MOV R11, 0x400 ;  /* 0x00000400000b7802 */ /* 0x000fe40000000f00 */
[----:B------:R-:W-:Y:S01]  /*1a70*/  ISETP.NE.AND P0, PT, R0, 0x1, PT ;  /* 0x000000010000780c */ /* 0x000fe20003f05270 */
[----:B-1----:R-:W-:Y:S01]  /*1a80*/  IMAD R9, R9, R24, R7 ;  /* 0x0000001809097224 */ /* 0x002fe200078e0207 */
[----:B0-----:R-:W-:-:S04]  /*1a90*/  LEA R18, R18, R11, 0x18 ;  /* 0x0000000b12127211 */ /* 0x001fc800078ec0ff */
[----:B------:R-:W-:-:S05]  /*1aa0*/  LEA R9, R9, R18, 0x3 ;  /* 0x0000001209097211 */ /* 0x000fca00078e18ff */
[----:B------:R-:W2:Y:S02]  /*1ab0*/  LDS.64 R18, [R9] ;  /* 0x0000000009127984 */ /* 0x000ea40000000a00 */
[----:B--2---:R-:W-:Y:S01]  /*1ac0*/  DFMA R16, R14, R18, R16 ;  /* 0x000000120e10722b */ /* 0x004fe20000000010 */
[----:B------:R-:W-:Y:S10]  /*1ad0*/  @!P0 BRA `(.L_x_15) ;  /* 0x0000000000248947 */ /* 0x000ff40003800000 */
[----:B------:R-:W-:Y:S01]  /*1ae0*/  ISETP.NE.AND P0, PT, R0, 0x2, PT ;  /* 0x000000020000780c */ /* 0x000fe20003f05270 */
[----:B------:R-:W2:-:S12]  /*1af0*/  LDG.E.64 R14, desc[UR6][R12.64+0x8] ;  /* 0x000008060c0e7981 */ /* 0x000e98000c1e1b00 */
[----:B------:R-:W3:Y:S01]  /*1b00*/  @P0 LDG.E.64 R22, desc[UR6][R12.64+0x10] ;  /* 0x000010060c160981 */ /* 0x000ee2000c1e1b00 */
[----:B------:R-:W-:-:S04]  /*1b10*/  IMAD R9, R24, 0x8, R9 ;  /* 0x0000000818097824 */ /* 0x000fc800078e0209 */
[----:B------:R-:W-:Y:S01]  /*1b20*/  @P0 IMAD R24, R24, 0x8, R9 ;  /* 0x0000000818180824 */ /* 0x000fe200078e0209 */
[----:B------:R-:W2:Y:S05]  /*1b30*/  LDS.64 R18, [R9] ;  /* 0x0000000009127984 */ /* 0x000eaa0000000a00 */
[----:B------:R-:W3:Y:S01]  /*1b40*/  @P0 LDS.64 R24, [R24] ;  /* 0x0000000018180984 */ /* 0x000ee20000000a00 */
[----:B--2---:R-:W-:-:S08]  /*1b50*/  DFMA R16, R14, R18, R16 ;  /* 0x000000120e10722b */ /* 0x004fd00000000010 */
[----:B---3--:R-:W-:-:S11]  /*1b60*/  @P0 DFMA R16, R22, R24, R16 ;  /* 0x000000181610022b */ /* 0x008fd60000000010 */
.L_x_15:
[----:B------:R-:W-:Y:S01]  /*1b70*/  IADD3 R19, PT, PT, R10, R7, RZ ;  /* 0x000000070a137210 */ /* 0x000fe20007ffe0ff */
[----:B------:R-:W0:Y:S01]  /*1b80*/  S2R R14, SR_CgaCtaId ;  /* 0x00000000000e7919 */ /* 0x000e220000008800 */
[----:B------:R-:W1:Y:S03]  /*1b90*/  LDCU UR4, c[0x0][0x390] ;  /* 0x00007200ff0477ac */ /* 0x000e660008000800 */
[----:B------:R-:W-:-:S05]  /*1ba0*/  IMAD.WIDE R18, R19, 0x8, R20 ;  /* 0x0000000813127825 */ /* 0x000fca00078e0214 */
[----:B------:R-:W2:Y:S01]  /*1bb0*/  LDG.E.64 R12, desc[UR6][R18.64] ;  /* 0x00000006120c7981 */ /* 0x000ea2000c1e1b00 */
[----:B------:R-:W-:Y:S01]  /*1bc0*/  MOV R9, 0x400 ;  /* 0x0000040000097802 */ /* 0x000fe20000000f00 */
[----:B------:R-:W-:Y:S01]  /*1bd0*/  BSSY.RECONVERGENT B0, `(.L_x_20) ;  /* 0x0000018000007945 */ /* 0x000fe20003800200 */
[----:B-1----:R-:W-:Y:S02]  /*1be0*/  IMAD R0, R7, UR4, R7 ;  /* 0x0000000407007c24 */ /* 0x002fe4000f8e0207 */
[----:B0-----:R-:W-:Y:S01]  /*1bf0*/  LEA R9, R14, R9, 0x18 ;  /* 0x000000090e097211 */ /* 0x001fe200078ec0ff */
[----:B------:R-:W-:-:S04]  /*1c00*/  IMAD.MOV.U32 R14, RZ, RZ, 0x1 ;  /* 0x00000001ff0e7424 */ /* 0x000fc800078e00ff */
[----:B------:R-:W-:-:S05]  /*1c10*/  IMAD R0, R0, 0x8, R9 ;  /* 0x0000000800007824 */ /* 0x000fca00078e0209 */
[----:B------:R-:W0:Y:S02]  /*1c20*/  LDS.64 R30, [R0] ;  /* 0x00000000001e7984 */ /* 0x000e240000000a00 */
[----:B0-----:R-:W0:Y:S02]  /*1c30*/  MUFU.RCP64H R15, R31 ;  /* 0x0000001f000f7308 */ /* 0x001e240000001800 */
[----:B0-----:R-:W-:-:S08]  /*1c40*/  DFMA R22, -R30, R14, 1 ;  /* 0x3ff000001e16742b */ /* 0x001fd0000000010e */
[----:B------:R-:W-:-:S08]  /*1c50*/  DFMA R22, R22, R22, R22 ;  /* 0x000000161616722b */ /* 0x000fd00000000016 */
[----:B------:R-:W-:-:S08]  /*1c60*/  DFMA R22, R14, R22, R14 ;  /* 0x000000160e16722b */ /* 0x000fd0000000000e */
[----:B------:R-:W-:-:S08]  /*1c70*/  DFMA R14, -R30, R22, 1 ;  /* 0x3ff000001e0e742b */ /* 0x000fd00000000116 */
[----:B------:R-:W-:Y:S02]  /*1c80*/  DFMA R14, R22, R14, R22 ;  /* 0x0000000e160e722b */ /* 0x000fe40000000016 */
[----:B--2---:R-:W-:-:S08]  /*1c90*/  DADD R16, R12, -R16 ;  /* 0x000000000c107229 */ /* 0x004fd00000000810 */
[----:B------:R-:W-:Y:S02]  /*1ca0*/  DMUL R12, R16, R14 ;  /* 0x0000000e100c7228 */ /* 0x000fe40000000000 */
[----:B------:R-:W-:-:S06]  /*1cb0*/  FSETP.GEU.AND P2, PT, |R17|, 6.5827683646048100446e-37, PT ;  /* 0x036000001100780b */ /* 0x000fcc0003f4e200 */
[----:B------:R-:W-:-:S08]  /*1cc0*/  DFMA R22, -R30, R12, R16 ;  /* 0x0000000c1e16722b */ /* 0x000fd00000000110 */
[----:B------:R-:W-:-:S10]  /*1cd0*/  DFMA R12, R14, R22, R12 ;  /* 0x000000160e0c722b */ /* 0x000fd4000000000c */
[----:B------:R-:W-:-:S05]  /*1ce0*/  FFMA R0, RZ, R31, R13 ;  /* 0x0000001fff007223 */ /* 0x000fca000000000d */
[----:B------:R-:W-:-:S13]  /*1cf0*/  FSETP.GT.AND P0, PT, |R0|, 1.469367938527859385e-39, PT ;  /* 0x001000000000780b */ /* 0x000fda0003f04200 */
[----:B------:R-:W-:Y:S05]  /*1d00*/  @P0 BRA P2, `(.L_x_21) ;  /* 0x0000000000100947 */ /* 0x000fea0001000000 */
[----:B------:R-:W-:-:S07]  /*1d10*/  MOV R0, 0x1d30 ;  /* 0x00001d3000007802 */ /* 0x000fce0000000f00 */
[----:B------:R-:W-:Y:S05]  /*1d20*/  CALL.REL.NOINC `($__internal_0_$__cuda_sm20_div_rn_f64_full) ;  /* 0x0000000000407944 */ /* 0x000fea0003c00000 */
[----:B------:R-:W-:Y:S01]  /*1d30*/  MOV R12, R24 ;  /* 0x00000018000c7202 */ /* 0x000fe20000000f00 */
[----:B------:R-:W-:-:S07]  /*1d40*/  IMAD.MOV.U32 R13, RZ, RZ, R25 ;  /* 0x000000ffff0d7224 */ /* 0x000fce00078e0019 */
.L_x_21:
[----:B------:R-:W-:Y:S05]  /*1d50*/  BSYNC.RECONVERGENT B0 ;  /* 0x0000000000007941 */ /* 0x000fea0003800200 */
.L_x_20:
[----:B------:R-:W0:Y:S01]  /*1d60*/  LDCU UR4, c[0x0][0x38c] ;  /* 0x00007180ff0477ac */ /* 0x000e220008000800 */
[----:B------:R1:W-:Y:S01]  /*1d70*/  STG.E.64 desc[UR6][R18.64], R12 ;  /* 0x0000000c12007986 */ /* 0x0003e2000c101b06 */
[----:B------:R-:W-:Y:S01]  /*1d80*/  IADD3 R8, PT, PT, R8, 0x1, RZ ;  /* 0x0000000108087810 */ /* 0x000fe20007ffe0ff */
[----:B------:R-:W-:Y:S02]  /*1d90*/  VIADD R6, R6, 0x1 ;  /* 0x0000000106067836 */ /* 0x000fe40000000000 */
[C---:B0-----:R-:W-:Y:S01]  /*1da0*/  IMAD R15, R7.reuse, UR4, R4 ;  /* 0x00000004070f7c24 */ /* 0x041fe2000f8e0204 */
[----:B------:R-:W0:Y:S01]  /*1db0*/  LDCU UR4, c[0x0][0x390] ;  /* 0x00007200ff0477ac */ /* 0x000e220008000800 */
[----:B------:R-:W-:Y:S02]  /*1dc0*/  VIADD R7, R7, 0x1 ;  /* 0x0000000107077836 */ /* 0x000fe40000000000 */
[----:B------:R-:W-:-:S05]  /*1dd0*/  IMAD.WIDE R14, R15, 0x8, R20 ;  /* 0x000000080f0e7825 */ /* 0x000fca00078e0214 */
[----:B------:R1:W-:Y:S01]  /*1de0*/  STG.E.64 desc[UR6][R14.64], R12 ;  /* 0x0000000c0e007986 */ /* 0x0003e2000c101b06 */
[----:B0-----:R-:W-:-:S13]  /*1df0*/  ISETP.NE.AND P0, PT, R7, UR4, PT ;  /* 0x0000000407007c0c */ /* 0x001fda000bf05270 */
[----:B-1----:R-:W-:Y:S05]  /*1e00*/  @P0 BRA `(.L_x_22) ;  /* 0xfffffff000680947 */ /* 0x002fea000383ffff */
[----:B------:R-:W-:Y:S05]  /*1e10*/  @!P1 BRA `(.L_x_23) ;  /* 0xfffffff000409947 */ /* 0x000fea000383ffff */
[----:B------:R-:W-:Y:S05]  /*1e20*/  EXIT ;  /* 0x000000000000794d */ /* 0x000fea0003800000 */
        .weak           $__internal_0_$__cuda_sm20_div_rn_f64_full
        .type           $__internal_0_$__cuda_sm20_div_rn_f64_full,@function
        .size           $__internal_0_$__cuda_sm20_div_rn_f64_full,(.L_x_30 - $__internal_0_$__cuda_sm20_div_rn_f64_full)
$__internal_0_$__cuda_sm20_div_rn_f64_full:
[----:B------:R-:W-:Y:S01]  /*1e30*/  FSETP.GEU.AND P3, PT, |R17|, 1.469367938527859385e-39, PT ;  /* 0x001000001100780b */ /* 0x000fe20003f6e200 */
[--C-:B------:R-:W-:Y:S01]  /*1e40*/  IMAD.MOV.U32 R12, RZ, RZ, R30.reuse ;  /* 0x000000ffff0c7224 */ /* 0x100fe200078e001e */
[C---:B------:R-:W-:Y:S01]  /*1e50*/  FSETP.GEU.AND P0, PT, |R31|.reuse, 1.469367938527859385e-39, PT ;  /* 0x001000001f00780b */ /* 0x040fe20003f0e200 */
[----:B------:R-:W-:Y:S01]  /*1e60*/  IMAD.MOV.U32 R11, RZ, RZ, 0x1ca00000 ;  /* 0x1ca00000ff0b7424 */ /* 0x000fe200078e00ff */
[----:B------:R-:W-:Y:S01]  /*1e70*/  LOP3.LUT R14, R31, 0x800fffff, RZ, 0xc0, !PT ;  /* 0x800fffff1f0e7812 */ /* 0x000fe200078ec0ff */
[----:B------:R-:W-:Y:S01]  /*1e80*/  IMAD.MOV.U32 R26, RZ, RZ, 0x1 ;  /* 0x00000001ff1a7424 */ /* 0x000fe200078e00ff */
[----:B------:R-:W-:Y:S01]  /*1e90*/  MOV R13, R31 ;  /* 0x0000001f000d7202 */ /* 0x000fe20000000f00 */
[----:B------:R-:W-:Y:S01]  /*1ea0*/  BSSY.RECONVERGENT B1, `(.L_x_24) ;  /* 0x0000052000017945 */ /* 0x000fe20003800200 */
[----:B------:R-:W-:Y:S01]  /*1eb0*/  LOP3.LUT R15, R14, 0x3ff00000, RZ, 0xfc, !PT ;  /* 0x3ff000000e0f7812 */ /* 0x000fe200078efcff */
[----:B------:R-:W-:Y:S01]  /*1ec0*/  IMAD.MOV.U32 R14, RZ, RZ, R30 ;  /* 0x000000ffff0e7224 */ /* 0x000fe200078e001e */
[----:B------:R-:W-:-:S02]  /*1ed0*/  LOP3.LUT R9, R17, 0x7ff00000, RZ, 0xc0, !PT ;  /* 0x7ff0000011097812 */ /* 0x000fc400078ec0ff */
[----:B------:R-:W-:Y:S01]  /*1ee0*/  LOP3.LUT R30, R31, 0x7ff00000, RZ, 0xc0, !PT ;  /* 0x7ff000001f1e7812 */ /* 0x000fe200078ec0ff */
[----:B------:R-:W-:Y:S01]  /*1ef0*/  @!P3 IMAD.MOV.U32 R24, RZ, RZ, RZ ;  /* 0x000000ffff18b224 */ /* 0x000fe200078e00ff */
[----:B------:R-:W-:Y:S01]  /*1f00*/  @!P3 LOP3.LUT R22, R13, 0x7ff00000, RZ, 0xc0, !PT ;  /* 0x7ff000000d16b812 */ /* 0x000fe200078ec0ff */
[----:B------:R-:W-:Y:S01]  /*1f10*/  @!P0 DMUL R14, R12, 8.98846567431157953865e+307 ;  /* 0x7fe000000c0e8828 */ /* 0x000fe20000000000 */
[C---:B------:R-:W-:Y:S02]  /*1f20*/  ISETP.GE.U32.AND P2, PT, R9.reuse, R30, PT ;  /* 0x0000001e0900720c */ /* 0x040fe40003f46070 */
[----:B------:R-:W-:Y:S02]  /*1f30*/  @!P3 ISETP.GE.U32.AND P4, PT, R9, R22, PT ;  /* 0x000000160900b20c */ /* 0x000fe40003f86070 */
[C---:B------:R-:W-:Y:S01]  /*1f40*/  SEL R23, R11.reuse, 0x63400000, !P2 ;  /* 0x634000000b177807 */ /* 0x040fe20005000000 */
[----:B------:R-:W0:Y:S01]  /*1f50*/  MUFU.RCP64H R27, R15 ;  /* 0x0000000f001b7308 */ /* 0x000e220000001800 */
[----:B------:R-:W-:-:S02]  /*1f60*/  @!P3 SEL R25, R11, 0x63400000, !P4 ;  /* 0x634000000b19b807 */ /* 0x000fc40006000000 */
[--C-:B------:R-:W-:Y:S02]  /*1f70*/  LOP3.LUT R23, R23, 0x800fffff, R17.reuse, 0xf8, !PT ;  /* 0x800fffff17177812 */ /* 0x100fe400078ef811 */
[----:B------:R-:W-:Y:S02]  /*1f80*/  @!P3 LOP3.LUT R25, R25, 0x80000000, R17, 0xf8, !PT ;  /* 0x800000001919b812 */ /* 0x000fe400078ef811 */
[----:B------:R-:W-:Y:S02]  /*1f90*/  MOV R22, R16 ;  /* 0x0000001000167202 */ /* 0x000fe40000000f00 */
[----:B------:R-:W-:Y:S02]  /*1fa0*/  @!P3 LOP3.LUT R25, R25, 0x100000, RZ, 0xfc, !PT ;  /* 0x001000001919b812 */ /* 0x000fe400078efcff */
[----:B------:R-:W-:-:S04]  /*1fb0*/  @!P0 LOP3.LUT R30, R15, 0x7ff00000, RZ, 0xc0, !PT ;  /* 0x7ff000000f1e8812 */ /* 0x000fc800078ec0ff */
[----:B------:R-:W-:Y:S02]  /*1fc0*/  @!P3 DFMA R22, R22, 2, -R24 ;  /* 0x400000001616b82b */ /* 0x000fe40000000818 */
[----:B0-----:R-:W-:-:S08]  /*1fd0*/  DFMA R24, R26, -R14, 1 ;  /* 0x3ff000001a18742b */ /* 0x001fd0000000080e */
[----:B------:R-:W-:-:S08]  /*1fe0*/  DFMA R24, R24, R24, R24 ;  /* 0x000000181818722b */ /* 0x000fd00000000018 */
[----:B------:R-:W-:-:S08]  /*1ff0*/  DFMA R24, R26, R24, R26 ;  /* 0x000000181a18722b */ /* 0x000fd0000000001a */
[----:B------:R-:W-:-:S08]  /*2000*/  DFMA R26, R24, -R14, 1 ;  /* 0x3ff00000181a742b */ /* 0x000fd0000000080e */
[----:B------:R-:W-:-:S08]  /*2010*/  DFMA R24, R24, R26, R24 ;  /* 0x0000001a1818722b */ /* 0x000fd00000000018 */
[----:B------:R-:W-:-:S08]  /*2020*/  DMUL R26, R24, R22 ;  /* 0x00000016181a7228 */ /* 0x000fd00000000000 */
[----:B------:R-:W-:-:S08]  /*2030*/  DFMA R28, R26, -R14, R22 ;  /* 0x8000000e1a1c722b */ /* 0x000fd00000000016 */
[----:B------:R-:W-:Y:S01]  /*2040*/  DFMA R28, R24, R28, R26 ;  /* 0x0000001c181c722b */ /* 0x000fe2000000001a */
[----:B------:R-:W-:Y:S02]  /*2050*/  MOV R27, R9 ;  /* 0x00000009001b7202 */ /* 0x000fe40000000f00 */
[----:B------:R-:W-:-:S05]  /*2060*/  @!P3 LOP3.LUT R27, R23, 0x7ff00000, RZ, 0xc0, !PT ;  /* 0x7ff00000171bb812 */ /* 0x000fca00078ec0ff */
[----:B------:R-:W-:-:S05]  /*2070*/  VIADD R24, R27, 0xffffffff ;  /* 0xffffffff1b187836 */ /* 0x000fca0000000000 */
[----:B------:R-:W-:Y:S01]  /*2080*/  ISETP.GT.U32.AND P0, PT, R24, 0x7feffffe, PT ;  /* 0x7feffffe1800780c */ /* 0x000fe20003f04070 */
[----:B------:R-:W-:-:S05]  /*2090*/  VIADD R24, R30, 0xffffffff ;  /* 0xffffffff1e187836 */ /* 0x000fca0000000000 */
[----:B------:R-:W-:-:S13]  /*20a0*/  ISETP.GT.U32.OR P0, PT, R24, 0x7feffffe, P0 ;  /* 0x7feffffe1800780c */ /* 0x000fda0000704470 */
[----:B------:R-:W-:Y:S05]  /*20b0*/  @P0 BRA `(.L_x_25) ;  /* 0x00000000006c0947 */ /* 0x000fea0003800000 */
[----:B------:R-:W-:-:S04]  /*20c0*/  LOP3.LUT R24, R13, 0x7ff00000, RZ, 0xc0, !PT ;  /* 0x7ff000000d187812 */ /* 0x000fc800078ec0ff */
[CC--:B------:R-:W-:Y:S02]  /*20d0*/  VIADDMNMX R16, R9.reuse, -R24.reuse, 0xb9600000, !PT ;  /* 0xb960000009107446 */ /* 0x0c0fe40007800918 */
[----:B------:R-:W-:Y:S02]  /*20e0*/  ISETP.GE.U32.AND P0, PT, R9, R24, PT ;  /* 0x000000180900720c */ /* 0x000fe40003f06070 */
[----:B------:R-:W-:Y:S02]  /*20f0*/  VIMNMX R16, PT, PT, R16, 0x46a00000, PT ;  /* 0x46a0000010107848 */ /* 0x000fe40003fe0100 */
[----:B------:R-:W-:-:S04]  /*2100*/  SEL R11, R11, 0x63400000, !P0 ;  /* 0x634000000b0b7807 */ /* 0x000fc80004000000 */
[----:B------:R-:W-:Y:S01]  /*2110*/  IADD3 R11, PT, PT, -R11, R16, RZ ;  /* 0x000000100b0b7210 */ /* 0x000fe20007ffe1ff */
[----:B------:R-:W-:-:S04]  /*2120*/  IMAD.MOV.U32 R16, RZ, RZ, RZ ;  /* 0x000000ffff107224 */ /* 0x000fc800078e00ff */
[----:B------:R-:W-:-:S06]  /*2130*/  VIADD R17, R11, 0x7fe00000 ;  /* 0x7fe000000b117836 */ /* 0x000fcc0000000000 */
[----:B------:R-:W-:-:S10]  /*2140*/  DMUL R24, R28, R16 ;  /* 0x000000101c187228 */ /* 0x000fd40000000000 */
[----:B------:R-:W-:-:S13]  /*2150*/  FSETP.GTU.AND P0, PT, |R25|, 1.469367938527859385e-39, PT ;  /* 0x001000001900780b */ /* 0x000fda0003f0c200 */
[----:B------:R-:W-:Y:S05]  /*2160*/  @P0 BRA `(.L_x_26) ;  /* 0x0000000000940947 */ /* 0x000fea0003800000 */
[----:B------:R-:W-:Y:S01]  /*2170*/  DFMA R14, R28, -R14, R22 ;  /* 0x8000000e1c0e722b */ /* 0x000fe20000000016 */
[----:B------:R-:W-:-:S09]  /*2180*/  MOV R16, RZ ;  /* 0x000000ff00107202 */ /* 0x000fd20000000f00 */
[C---:B------:R-:W-:Y:S02]  /*2190*/  FSETP.NEU.AND P0, PT, R15.reuse, RZ, PT ;  /* 0x000000ff0f00720b */ /* 0x040fe40003f0d000 */
[----:B------:R-:W-:-:S04]  /*21a0*/  LOP3.LUT R9, R15, 0x80000000, R13, 0x48, !PT ;  /* 0x800000000f097812 */ /* 0x000fc800078e480d */
[----:B------:R-:W-:-:S07]  /*21b0*/  LOP3.LUT R17, R9, R17, RZ, 0xfc, !PT ;  /* 0x0000001109117212 */ /* 0x000fce00078efcff */
[----:B------:R-:W-:Y:S05]  /*21c0*/  @!P0 BRA `(.L_x_26) ;  /* 0x00000000007c8947 */ /* 0x000fea0003800000 */
[----:B------:R-:W-:Y:S01]  /*21d0*/  IMAD.MOV R13, RZ, RZ, -R11 ;  /* 0x000000ffff0d7224 */ /* 0x000fe200078e0a0b */
[----:B------:R-:W-:Y:S01]  /*21e0*/  DMUL.RP R16, R28, R16 ;  /* 0x000000101c107228 */ /* 0x000fe20000008000 */
[----:B------:R-:W-:Y:S01]  /*21f0*/  IMAD.MOV.U32 R12, RZ, RZ, RZ ;  /* 0x000000ffff0c7224 */ /* 0x000fe200078e00ff */
[----:B------:R-:W-:-:S05]  /*2200*/  IADD3 R11, PT, PT, -R11, -0x43300000, RZ ;  /* 0xbcd000000b0b7810 */ /* 0x000fca0007ffe1ff */
[----:B------:R-:W-:-:S03]  /*2210*/  DFMA R12, R24, -R12, R28 ;  /* 0x8000000c180c722b */ /* 0x000fc6000000001c */
[----:B------:R-:W-:-:S07]  /*2220*/  LOP3.LUT R9, R17, R9, RZ, 0x3c, !PT ;  /* 0x0000000911097212 */ /* 0x000fce00078e3cff */
[----:B------:R-:W-:-:S04]  /*2230*/  FSETP.NEU.AND P0, PT, |R13|, R11, PT ;  /* 0x0000000b0d00720b */ /* 0x000fc80003f0d200 */
[----:B------:R-:W-:Y:S02]  /*2240*/  FSEL R24, R16, R24, !P0 ;  /* 0x0000001810187208 */ /* 0x000fe40004000000 */
[----:B------:R-:W-:Y:S01]  /*2250*/  FSEL R25, R9, R25, !P0 ;  /* 0x0000001909197208 */ /* 0x000fe20004000000 */
[----:B------:R-:W-:Y:S06]  /*2260*/  BRA `(.L_x_26) ;  /* 0x0000000000547947 */ /* 0x000fec0003800000 */
.L_x_25:
[----:B------:R-:W-:-:S14]  /*2270*/  DSETP.NAN.AND P0, PT, R16, R16, PT ;  /* 0x000000101000722a */ /* 0x000fdc0003f08000 */
[----:B------:R-:W-:Y:S05]  /*2280*/  @P0 BRA `(.L_x_27) ;  /* 0x0000000000440947 */ /* 0x000fea0003800000 */
[----:B------:R-:W-:-:S14]  /*2290*/  DSETP.NAN.AND P0, PT, R12, R12, PT ;  /* 0x0000000c0c00722a */ /* 0x000fdc0003f08000 */
[----:B------:R-:W-:Y:S05]  /*22a0*/  @P0 BRA `(.L_x_28) ;  /* 0x0000000000300947 */ /* 0x000fea0003800000 */
[----:B------:R-:W-:Y:S01]  /*22b0*/  ISETP.NE.AND P0, PT, R27, R30, PT ;  /* 0x0000001e1b00720c */ /* 0x000fe20003f05270 */
[----:B------:R-:W-:Y:S01]  /*22c0*/  IMAD.MOV.U32 R25, RZ, RZ, -0x80000 ;  /* 0xfff80000ff197424 */ /* 0x000fe200078e00ff */
[----:B------:R-:W-:-:S11]  /*22d0*/  MOV R24, 0x0 ;  /* 0x0000000000187802 */ /* 0x000fd60000000f00 */
[----:B------:R-:W-:Y:S05]  /*22e0*/  @!P0 BRA `(.L_x_26) ;  /* 0x0000000000348947 */ /* 0x000fea0003800000 */
[----:B------:R-:W-:Y:S02]  /*22f0*/  ISETP.NE.AND P0, PT, R27, 0x7ff00000, PT ;  /* 0x7ff000001b00780c */ /* 0x000fe40003f05270 */
[----:B------:R-:W-:Y:S02]  /*2300*/  LOP3.LUT R25, R17, 0x80000000, R13, 0x48, !PT ;  /* 0x8000000011197812 */ /* 0x000fe400078e480d */
[----:B------:R-:W-:-:S13]  /*2310*/  ISETP.EQ.OR P0, PT, R30, RZ, !P0 ;  /* 0x000000ff1e00720c */ /* 0x000fda0004702670 */
[----:B------:R-:W-:Y:S02]  /*2320*/  @P0 LOP3.LUT R9, R25, 0x7ff00000, RZ, 0xfc, !PT ;  /* 0x7ff0000019090812 */ /* 0x000fe400078efcff */
[----:B------:R-:W-:Y:S01]  /*2330*/  @!P0 MOV R24, RZ ;  /* 0x000000ff00188202 */ /* 0x000fe20000000f00 */
[----:B------:R-:W-:Y:S01]  /*2340*/  @P0 IMAD.MOV.U32 R24, RZ, RZ, RZ ;  /* 0x000000ffff180224 */ /* 0x000fe200078e00ff */
[----:B------:R-:W-:Y:S01]  /*2350*/  @P0 MOV R25, R9 ;  /* 0x0000000900190202 */ /* 0x000fe20000000f00 */
[----:B------:R-:W-:Y:S06]  /*2360*/  BRA `(.L_x_26) ;  /* 0x0000000000147947 */ /* 0x000fec0003800000 */
.L_x_28:
[----:B------:R-:W-:Y:S01]  /*2370*/  LOP3.LUT R25, R13, 0x80000, RZ, 0xfc, !PT ;  /* 0x000800000d197812 */ /* 0x000fe200078efcff */
[----:B------:R-:W-:Y:S01]  /*2380*/  IMAD.MOV.U32 R24, RZ, RZ, R12 ;  /* 0x000000ffff187224 */ /* 0x000fe200078e000c */
[----:B------:R-:W-:Y:S06]  /*2390*/  BRA `(.L_x_26) ;  /* 0x0000000000087947 */ /* 0x000fec0003800000 */
.L_x_27:
[----:B------:R-:W-:Y:S02]  /*23a0*/  LOP3.LUT R25, R17, 0x80000, RZ, 0xfc, !PT ;  /* 0x0008000011197812 */ /* 0x000fe400078efcff */
[----:B------:R-:W-:-:S07]  /*23b0*/  MOV R24, R16 ;  /* 0x0000001000187202 */ /* 0x000fce0000000f00 */
.L_x_26:
[----:B------:R-:W-:Y:S05]  /*23c0*/  BSYNC.RECONVERGENT B1 ;  /* 0x0000000000017941 */ /* 0x000fea0003800200 */
.L_x_24:
[----:B------:R-:W-:Y:S02]  /*23d0*/  HFMA2 R13, -RZ, RZ, 0, 0 ;  /* 0x00000000ff0d7431 */ /* 0x000fe400000001ff */
[----:B------:R-:W-:-:S04]  /*23e0*/  IMAD.MOV.U32 R12, RZ, RZ, R0 ;  /* 0x000000ffff0c7224 */ /* 0x000fc800078e0000 */
[----:B------:R-:W-:Y:S05]  /*23f0*/  RET.REL.NODEC R12 `(_Z4TRSMPdiii) ;  /* 0xffffffdc0c007950 */ /* 0x000fea0003c3ffff */
.L_x_29:
        /* <DEDUP_REMOVED lines=16> */
.L_x_30:


//--------------------- .nv.shared._Z4RKSYPdiii   --------------------------
	.section	.nv.shared._Z4RKSYPdiii,"aw",@nobits
	.sectionflags	@""
	.align	16
	.zero		1024


//--------------------- .nv.shared.reserved.0     --------------------------
	.section	.nv.shared.reserved.0,"aw",@nobits
	.weak		__nv_reservedSMEM_offset_0_alias
	.size		__nv_reservedSMEM_offset_0_alias, 0, 64
	.other		__nv_reservedSMEM_offset_0_alias,@"STO_CUDA_RESERVED_SHARED STV_DEFAULT"
__nv_reservedSMEM_offset_0_alias:
	.zero		0
	.zero		64


//--------------------- .nv.shared._Z4TRSMPdiii   --------------------------
	.section	.nv.shared._Z4TRSMPdiii,"aw",@nobits
	.sectionflags	@""
	.align	16
	.zero		1024


//--------------------- .nv.constant0._Z4RKSYPdiii --------------------------
	.section	.nv.constant0._Z4RKSYPdiii,"a",@progbits
	.sectionflags	@""
	.align	4
.nv.constant0._Z4RKSYPdiii:
	.zero		916


//--------------------- .nv.constant0._Z4TRSMPdiii --------------------------
	.section	.nv.constant0._Z4TRSMPdiii,"a",@progbits
	.sectionflags	@""
	.align	4
.nv.constant0._Z4TRSMPdiii:
	.zero		916


//--------------------- SYMBOLS --------------------------

	.type		.nv.reservedSmem.offset0,@object
	.size		.nv.reservedSmem.offset0,0x4
	.type		.nv.reservedSmem.cap,@object
	.size		.nv.reservedSmem.cap,0x4
